def matmul_kernel(
    a_ptr,
    b_ptr,
    c_ptr,
    M,
    N,
    K,
    stride_am,
    stride_ak,
    stride_bk,
    stride_bn,
    stride_cm,
    stride_cn,
    BLOCK_M: tl.constexpr,
    BLOCK_N: tl.constexpr,
    BLOCK_K: tl.constexpr,
    GROUP_M: tl.constexpr,
):
    pid = tl.program_id(axis=0)
    num_pid_m = tl.cdiv(M, BLOCK_M)
    num_pid_n = tl.cdiv(N, BLOCK_N)
    num_pid_in_group = GROUP_M * num_pid_n
    group_id = pid // num_pid_in_group
    first_pid_m = group_id * GROUP_M
    group_size_m = min(num_pid_m - first_pid_m, GROUP_M)
    pid_m = first_pid_m + ((pid % num_pid_in_group) % group_size_m)
    pid_n = (pid % num_pid_in_group) // group_size_m

    offs_am = (pid_m * BLOCK_M + tl.arange(0, BLOCK_M)) % M
    offs_bn = (pid_n * BLOCK_N + tl.arange(0, BLOCK_N)) % N
    offs_k = tl.arange(0, BLOCK_K)
    a_ptrs = a_ptr + offs_am[:, None] * stride_am + offs_k[None, :] * stride_ak
    b_ptrs = b_ptr + offs_k[:, None] * stride_bk + offs_bn[None, :] * stride_bn

    acc = tl.zeros((BLOCK_M, BLOCK_N), dtype=tl.float32)
    for kk in range(0, tl.cdiv(K, BLOCK_K)):
        a = tl.load(a_ptrs, mask=offs_k[None, :] < K - kk * BLOCK_K, other=0.0)
        b = tl.load(b_ptrs, mask=offs_k[:, None] < K - kk * BLOCK_K, other=0.0)
        acc = tl.dot(a, b, acc)
        a_ptrs += BLOCK_K * stride_ak
        b_ptrs += BLOCK_K * stride_bk

    c = acc.to(c_ptr.dtype.element_ty)
    offs_cm = pid_m * BLOCK_M + tl.arange(0, BLOCK_M)
    offs_cn = pid_n * BLOCK_N + tl.arange(0, BLOCK_N)
    c_ptrs = c_ptr + offs_cm[:, None] * stride_cm + offs_cn[None, :] * stride_cn
    mask = (offs_cm[:, None] < M) & (offs_cn[None, :] < N)
    tl.store(c_ptrs, c, mask=mask)

# config = {"BLOCK_K": 64, "BLOCK_M": 128, "BLOCK_N": 64, "GROUP_M": 4, "arch": "sm_100", "dtype": "fp8e5m2", "num_ctas": 1, "num_stages": 3, "num_warps": 4}
# arch = sm_100


// ===== COMPILED SASS (sm_100a) =====

	.target	sm_100a

	.elftype	@"ET_EXEC"


//--------------------- .note.nv.tkinfo           --------------------------
	.section	.note.nv.tkinfo,"",@"SHT_NOTE"
	.sectionflags	@"SHF_NOTE_NV_TKINFO"
	.tkinfo
        /*0018*/ 	.word	0x00000081
        /*0030*/ 	.string	""
        /*0030*/ 	.string	"ptxas-blackwell"
        /*0030*/ 	.string	"Cuda compilation tools, release 12.9, V12.9.86"
        /*0030*/ 	.string	"Build cuda_12.9.r12.9/compiler.36037853_0"
        /*0030*/ 	.string	"-v  -suppress-debug-info  -lineinfo  -arch sm_100a "



//--------------------- .note.nv.cuver            --------------------------
	.section	.note.nv.cuver,"",@"SHT_NOTE"
	.sectionflags	@"SHF_NOTE_NV_CUVER"
        /*0018*/ 	.short	0x0001
        /*001a*/ 	.short	0x0064
        /*001c*/ 	.short	0x0001
        /*001e*/ 	.short	0x0000
        /*0020*/ 	.short	0x0001
        /*0022*/ 	.short	0x0000


//--------------------- .nv.info                  --------------------------
	.section	.nv.info,"",@"SHT_CUDA_INFO"
	.align	4


	//----- nvinfo : EIATTR_REGCOUNT
	.align		4
        /*0000*/ 	.byte	0x04, 0x2f
        /*0002*/ 	.short	(.L_4 - .L_3)
	.align		4
.L_3:
        /*0004*/ 	.word	index@(matmul_kernel)
        /*0008*/ 	.word	0x000000ff


	//----- nvinfo : EIATTR_FRAME_SIZE
	.align		4
.L_4:
        /*000c*/ 	.byte	0x04, 0x11
        /*000e*/ 	.short	(.L_6 - .L_5)
	.align		4
.L_5:
        /*0010*/ 	.word	index@($__internal_2_$__cuda_sm10x_tcgen05_guardrail_trap_unallocated_columns_being_dealloced)
        /*0014*/ 	.word	0x00000000


	//----- nvinfo : EIATTR_FRAME_SIZE
	.align		4
.L_6:
        /*0018*/ 	.byte	0x04, 0x11
        /*001a*/ 	.short	(.L_8 - .L_7)
	.align		4
.L_7:
        /*001c*/ 	.word	index@($__internal_1_$__cuda_sm10x_tcgen05_guardrail_trap_phase_invalid_during_alloc)
        /*0020*/ 	.word	0x00000000


	//----- nvinfo : EIATTR_FRAME_SIZE
	.align		4
.L_8:
        /*0024*/ 	.byte	0x04, 0x11
        /*0026*/ 	.short	(.L_10 - .L_9)
	.align		4
.L_9:
        /*0028*/ 	.word	index@($__internal_0_$__cuda_sm10x_tcgen05_guardrail_trap_col_being_dealloced_not_returned_by_alloc)
        /*002c*/ 	.word	0x00000000


	//----- nvinfo : EIATTR_FRAME_SIZE
	.align		4
.L_10:
        /*0030*/ 	.byte	0x04, 0x11
        /*0032*/ 	.short	(.L_12 - .L_11)
	.align		4
.L_11:
        /*0034*/ 	.word	index@(matmul_kernel)
        /*0038*/ 	.word	0x00000000


	//----- nvinfo : EIATTR_MIN_STACK_SIZE
	.align		4
.L_12:
        /*003c*/ 	.byte	0x04, 0x12
        /*003e*/ 	.short	(.L_14 - .L_13)
	.align		4
.L_13:
        /*0040*/ 	.word	index@(matmul_kernel)
        /*0044*/ 	.word	0x00000000
.L_14:


//--------------------- .nv.info.matmul_kernel    --------------------------
	.section	.nv.info.matmul_kernel,"",@"SHT_CUDA_INFO"
	.sectionflags	@""
	.align	4


	//----- nvinfo : EIATTR_CUDA_API_VERSION
	.align		4
        /*0000*/ 	.byte	0x04, 0x37
        /*0002*/ 	.short	(.L_16 - .L_15)
.L_15:
        /*0004*/ 	.word	0x00000081


	//----- nvinfo : EIATTR_KPARAM_INFO
	.align		4
.L_16:
        /*0008*/ 	.byte	0x04, 0x17
        /*000a*/ 	.short	(.L_18 - .L_17)
.L_17:
        /*000c*/ 	.word	0x00000000
        /*0010*/ 	.short	0x000d
        /*0012*/ 	.short	0x0048
        /*0014*/ 	.byte	0x00, 0xf4, 0x21, 0x00


	//----- nvinfo : EIATTR_KPARAM_INFO
	.align		4
.L_18:
        /*0018*/ 	.byte	0x04, 0x17
        /*001a*/ 	.short	(.L_20 - .L_19)
.L_19:
        /*001c*/ 	.word	0x00000000
        /*0020*/ 	.short	0x000c
        /*0022*/ 	.short	0x0040
        /*0024*/ 	.byte	0x00, 0xf4, 0x21, 0x00


	//----- nvinfo : EIATTR_KPARAM_INFO
	.align		4
.L_20:
        /*0028*/ 	.byte	0x04, 0x17
        /*002a*/ 	.short	(.L_22 - .L_21)
.L_21:
        /*002c*/ 	.word	0x00000000
        /*0030*/ 	.short	0x000b
        /*0032*/ 	.short	0x0038
        /*0034*/ 	.byte	0x00, 0xf0, 0x11, 0x00


	//----- nvinfo : EIATTR_KPARAM_INFO
	.align		4
.L_22:
        /*0038*/ 	.byte	0x04, 0x17
        /*003a*/ 	.short	(.L_24 - .L_23)
.L_23:
        /*003c*/ 	.word	0x00000000
        /*0040*/ 	.short	0x000a
        /*0042*/ 	.short	0x0034
        /*0044*/ 	.byte	0x00, 0xf0, 0x11, 0x00


	//----- nvinfo : EIATTR_KPARAM_INFO
	.align		4
.L_24:
        /*0048*/ 	.byte	0x04, 0x17
        /*004a*/ 	.short	(.L_26 - .L_25)
.L_25:
        /*004c*/ 	.word	0x00000000
        /*0050*/ 	.short	0x0009
        /*0052*/ 	.short	0x0030
        /*0054*/ 	.byte	0x00, 0xf0, 0x11, 0x00


	//----- nvinfo : EIATTR_KPARAM_INFO
	.align		4
.L_26:
        /*0058*/ 	.byte	0x04, 0x17
        /*005a*/ 	.short	(.L_28 - .L_27)
.L_27:
        /*005c*/ 	.word	0x00000000
        /*0060*/ 	.short	0x0008
        /*0062*/ 	.short	0x002c
        /*0064*/ 	.byte	0x00, 0xf0, 0x11, 0x00


	//----- nvinfo : EIATTR_KPARAM_INFO
	.align		4
.L_28:
        /*0068*/ 	.byte	0x04, 0x17
        /*006a*/ 	.short	(.L_30 - .L_29)
.L_29:
        /*006c*/ 	.word	0x00000000
        /*0070*/ 	.short	0x0007
        /*0072*/ 	.short	0x0028
        /*0074*/ 	.byte	0x00, 0xf0, 0x11, 0x00


	//----- nvinfo : EIATTR_KPARAM_INFO
	.align		4
.L_30:
        /*0078*/ 	.byte	0x04, 0x17
        /*007a*/ 	.short	(.L_32 - .L_31)
.L_31:
        /*007c*/ 	.word	0x00000000
        /*0080*/ 	.short	0x0006
        /*0082*/ 	.short	0x0024
        /*0084*/ 	.byte	0x00, 0xf0, 0x11, 0x00


	//----- nvinfo : EIATTR_KPARAM_INFO
	.align		4
.L_32:
        /*0088*/ 	.byte	0x04, 0x17
        /*008a*/ 	.short	(.L_34 - .L_33)
.L_33:
        /*008c*/ 	.word	0x00000000
        /*0090*/ 	.short	0x0005
        /*0092*/ 	.short	0x0020
        /*0094*/ 	.byte	0x00, 0xf0, 0x11, 0x00


	//----- nvinfo : EIATTR_KPARAM_INFO
	.align		4
.L_34:
        /*0098*/ 	.byte	0x04, 0x17
        /*009a*/ 	.short	(.L_36 - .L_35)
.L_35:
        /*009c*/ 	.word	0x00000000
        /*00a0*/ 	.short	0x0004
        /*00a2*/ 	.short	0x001c
        /*00a4*/ 	.byte	0x00, 0xf0, 0x11, 0x00


	//----- nvinfo : EIATTR_KPARAM_INFO
	.align		4
.L_36:
        /*00a8*/ 	.byte	0x04, 0x17
        /*00aa*/ 	.short	(.L_38 - .L_37)
.L_37:
        /*00ac*/ 	.word	0x00000000
        /*00b0*/ 	.short	0x0003
        /*00b2*/ 	.short	0x0018
        /*00b4*/ 	.byte	0x00, 0xf0, 0x11, 0x00


	//----- nvinfo : EIATTR_KPARAM_INFO
	.align		4
.L_38:
        /*00b8*/ 	.byte	0x04, 0x17
        /*00ba*/ 	.short	(.L_40 - .L_39)
.L_39:
        /*00bc*/ 	.word	0x00000000
        /*00c0*/ 	.short	0x0002
        /*00c2*/ 	.short	0x0010
        /*00c4*/ 	.byte	0x00, 0xf4, 0x21, 0x00


	//----- nvinfo : EIATTR_KPARAM_INFO
	.align		4
.L_40:
        /*00c8*/ 	.byte	0x04, 0x17
        /*00ca*/ 	.short	(.L_42 - .L_41)
.L_41:
        /*00cc*/ 	.word	0x00000000
        /*00d0*/ 	.short	0x0001
        /*00d2*/ 	.short	0x0008
        /*00d4*/ 	.byte	0x00, 0xf4, 0x21, 0x00


	//----- nvinfo : EIATTR_KPARAM_INFO
	.align		4
.L_42:
        /*00d8*/ 	.byte	0x04, 0x17
        /*00da*/ 	.short	(.L_44 - .L_43)
.L_43:
        /*00dc*/ 	.word	0x00000000
        /*00e0*/ 	.short	0x0000
        /*00e2*/ 	.short	0x0000
        /*00e4*/ 	.byte	0x00, 0xf4, 0x21, 0x00


	//----- nvinfo : EIATTR_AT_ENTRY_FRAGMENTS
	.align		4
.L_44:
        /*00e8*/ 	.byte	0x04, 0x4f
        /*00ea*/ 	.short	(.L_46 - .L_45)


	//   ....[0]....
.L_45:
        /*00ec*/ 	.word	0x00000004


	//----- nvinfo : EIATTR_RESERVED_SMEM_USED
	.align		4
.L_46:
        /*00f0*/ 	.byte	0x01, 0x41
	.zero		2


	//----- nvinfo : EIATTR_SPARSE_MMA_MASK
	.align		4
        /*00f4*/ 	.byte	0x03, 0x50
        /*00f6*/ 	.short	0x0000


	//----- nvinfo : EIATTR_TCGEN05_1CTA_USED
	.align		4
        /*00f8*/ 	.byte	0x01, 0x51
	.zero		2


	//----- nvinfo : EIATTR_MAXREG_COUNT
	.align		4
        /*00fc*/ 	.byte	0x03, 0x1b
        /*00fe*/ 	.short	0x00ff


	//----- nvinfo : EIATTR_NUM_BARRIERS
	.align		4
        /*0100*/ 	.byte	0x02, 0x4c
        /*0102*/ 	.byte	0x01
	.zero		1


	//----- nvinfo : EIATTR_INT_WARP_WIDE_INSTR_OFFSETS
	.align		4
        /*0104*/ 	.byte	0x04, 0x31
        /*0106*/ 	.short	(.L_48 - .L_47)


	//   ....[0]....
.L_47:
        /*0108*/ 	.word	0x00002c40


	//   ....[1]....
        /*010c*/ 	.word	0x00002c70


	//   ....[2]....
        /*0110*/ 	.word	0x00005dd0


	//   ....[3]....
        /*0114*/ 	.word	0x0000b3e0


	//   ....[4]....
        /*0118*/ 	.word	0x0000b430


	//----- nvinfo : EIATTR_COOP_GROUP_MASK_REGIDS
	.align		4
.L_48:
        /*011c*/ 	.byte	0x04, 0x29
        /*011e*/ 	.short	(.L_50 - .L_49)


	//   ....[0]....
.L_49:
        /*0120*/ 	.word	0xffffffff


	//   ....[1]....
        /*0124*/ 	.word	0xffffffff


	//   ....[2]....
        /*0128*/ 	.word	0xffffffff


	//   ....[3]....
        /*012c*/ 	.word	0xffffffff


	//----- nvinfo : EIATTR_COOP_GROUP_INSTR_OFFSETS
	.align		4
.L_50:
        /*0130*/ 	.byte	0x04, 0x28
        /*0132*/ 	.short	(.L_52 - .L_51)


	//   ....[0]....
.L_51:
        /*0134*/ 	.word	0x00000070


	//   ....[1]....
        /*0138*/ 	.word	0x00000330


	//   ....[2]....
        /*013c*/ 	.word	0x0000b270


	//   ....[3]....
        /*0140*/ 	.word	0x0000b4e0


	//----- nvinfo : EIATTR_VRC_CTA_INIT_COUNT
	.align		4
.L_52:
        /*0144*/ 	.byte	0x02, 0x4a
        /*0146*/ 	.byte	0x80
	.zero		1


	//----- nvinfo : EIATTR_MBARRIER_INSTR_OFFSETS
	.align		4
        /*0148*/ 	.byte	0x04, 0x39
        /*014a*/ 	.short	(.L_54 - .L_53)


	//   ....[0]....
.L_53:
        /*014c*/ 	.word	0x00002e30
        /*0150*/ 	.word	0x000000ff
        /*0154*/ 	.word	0x00000000
        /*0158*/ 	.short	0x0100
        /*015a*/ 	.byte	0x0a
	.zero		1


	//   ....[1]....
        /*015c*/ 	.word	0x00005e20
        /*0160*/ 	.word	0x000000ff
        /*0164*/ 	.word	0x00006008
        /*0168*/ 	.short	0x0100
        /*016a*/ 	.byte	0x0d
	.zero		1


	//   ....[2]....
        /*016c*/ 	.word	0x000068d0
        /*0170*/ 	.word	0x000000ff
        /*0174*/ 	.word	0x00000000
        /*0178*/ 	.short	0x010a
        /*017a*/ 	.byte	0x0a
	.zero		1


	//   ....[3]....
        /*017c*/ 	.word	0x00009210
        /*0180*/ 	.word	0x000000ff
        /*0184*/ 	.word	0x00000000
        /*0188*/ 	.short	0x010a
        /*018a*/ 	.byte	0x0a
	.zero		1


	//   ....[4]....
        /*018c*/ 	.word	0x00009370
        /*0190*/ 	.word	0x000000ff
        /*0194*/ 	.word	0x00006000
        /*0198*/ 	.short	0x0108
        /*019a*/ 	.byte	0x0d
	.zero		1


	//   ....[5]....
        /*019c*/ 	.word	0x00009400
        /*01a0*/ 	.word	0x000000ff
        /*01a4*/ 	.word	0x00006008
        /*01a8*/ 	.short	0x0108
        /*01aa*/ 	.byte	0x0d
	.zero		1


	//   ....[6]....
        /*01ac*/ 	.word	0x0000b500
        /*01b0*/ 	.word	0x000000ff
        /*01b4*/ 	.word	0x00000000
        /*01b8*/ 	.short	0x010a
        /*01ba*/ 	.byte	0x0a
	.zero		1


	//   ....[7]....
        /*01bc*/ 	.word	0x0000b530
        /*01c0*/ 	.word	0x000000ff
        /*01c4*/ 	.word	0x00000000
        /*01c8*/ 	.short	0x010a
        /*01ca*/ 	.byte	0x0a
	.zero		1


	//----- nvinfo : EIATTR_NUM_MBARRIERS
	.align		4
.L_54:
        /*01cc*/ 	.byte	0x03, 0x38
        /*01ce*/ 	.short	0x0002


	//----- nvinfo : EIATTR_EXIT_INSTR_OFFSETS
	.align		4
        /*01d0*/ 	.byte	0x04, 0x1c
        /*01d2*/ 	.short	(.L_56 - .L_55)


	//   ....[0]....
.L_55:
        /*01d4*/ 	.word	0x0000b4f0


	//----- nvinfo : EIATTR_REQNTID
	.align		4
.L_56:
        /*01d8*/ 	.byte	0x04, 0x10
        /*01da*/ 	.short	(.L_58 - .L_57)
.L_57:
        /*01dc*/ 	.word	0x00000080
        /*01e0*/ 	.word	0x00000001
        /*01e4*/ 	.word	0x00000001


	//----- nvinfo : EIATTR_CRS_STACK_SIZE
	.align		4
.L_58:
        /*01e8*/ 	.byte	0x04, 0x1e
        /*01ea*/ 	.short	(.L_60 - .L_59)
.L_59:
        /*01ec*/ 	.word	0x00000000


	//----- nvinfo : EIATTR_CBANK_PARAM_SIZE
	.align		4
.L_60:
        /*01f0*/ 	.byte	0x03, 0x19
        /*01f2*/ 	.short	0x0050


	//----- nvinfo : EIATTR_PARAM_CBANK
	.align		4
        /*01f4*/ 	.byte	0x04, 0x0a
        /*01f6*/ 	.short	(.L_62 - .L_61)
	.align		4
.L_61:
        /*01f8*/ 	.word	index@(.nv.constant0.matmul_kernel)
        /*01fc*/ 	.short	0x0380
        /*01fe*/ 	.short	0x0050


	//----- nvinfo : EIATTR_SW_WAR
	.align		4
.L_62:
        /*0200*/ 	.byte	0x04, 0x36
        /*0202*/ 	.short	(.L_64 - .L_63)
.L_63:
        /*0204*/ 	.word	0x00000008
.L_64:


//--------------------- .nv.compat                --------------------------
	.section	.nv.compat,"",@"SHT_CUDA_COMPAT_INFO"
	.align	4
        /*0000*/ 	.byte	0x02, 0x02, 0x02, 0x00, 0x02, 0x05, 0x05, 0x00, 0x02, 0x03, 0x00, 0x00, 0x02, 0x06, 0x01, 0x00


//--------------------- .nv.callgraph             --------------------------
	.section	.nv.callgraph,"",@"SHT_CUDA_CALLGRAPH"
	.align	4
	.sectionentsize	8
	.align		4
        /*0000*/ 	.word	0x00000000
	.align		4
        /*0004*/ 	.word	0xffffffff
	.align		4
        /*0008*/ 	.word	0x00000000
	.align		4
        /*000c*/ 	.word	0xfffffffe
	.align		4
        /*0010*/ 	.word	0x00000000
	.align		4
        /*0014*/ 	.word	0xfffffffd
	.align		4
        /*0018*/ 	.word	0x00000000
	.align		4
        /*001c*/ 	.word	0xfffffffc


//--------------------- .text.matmul_kernel       --------------------------
	.section	.text.matmul_kernel,"ax",@progbits
	.align	128
        .global         matmul_kernel
        .type           matmul_kernel,@function
        .size           matmul_kernel,(.L_x_20 - matmul_kernel)
        .other          matmul_kernel,@"STO_CUDA_ENTRY STV_DEFAULT"
matmul_kernel:
.text.matmul_kernel:
[----:B------:R-:W0:Y:S01]  /*0000*/  LDC R1, c[0x0][0x37c] ;  /* 0x0000df00ff017b82 */ /* 0x000e220000000800 */
[----:B------:R-:W1:Y:S01]  /*0010*/  S2R R5, SR_TID.X ;  /* 0x0000000000057919 */ /* 0x000e620000002100 */
[----:B------:R-:W2:Y:S01]  /*0020*/  LDCU.64 UR26, c[0x0][0x358] ;  /* 0x00006b00ff1a77ac */ /* 0x000ea20008000a00 */
[----:B-1----:R-:W-:-:S13]  /*0030*/  ISETP.GE.U32.AND P0, PT, R5, 0x20, PT ;  /* 0x000000200500780c */ /* 0x002fda0003f06070 */
[----:B------:R-:W-:Y:S02]  /*0040*/  VOTEU.ANY UP0, P0 ;  /* 0x0000000000ff7886 */ /* 0x000fe40000000100 */
[----:B0-2---:R-:W-:Y:S05]  /*0050*/  BRA.U UP0, `(.L_x_0) ;  /* 0x0000000100b87547 */ /* 0x005fea000b800000 */
[----:B------:R-:W0:Y:S01]  /*0060*/  S2UR UR6, SR_CgaCtaId ;  /* 0x00000000000679c3 */ /* 0x000e220000008800 */
[----:B------:R-:W-:Y:S01]  /*0070*/  NOP ;  /* 0x0000000000007918 */ /* 0x000fe20000000000 */
[----:B------:R-:W-:Y:S02]  /*0080*/  UMOV UR4, 0x40 ;  /* 0x0000004000047882 */ /* 0x000fe40000000000 */
[----:B0-----:R-:W-:-:S09]  /*0090*/  ULEA UR4, UR6, UR4, 0x18 ;  /* 0x0000000406047291 */ /* 0x001fd2000f8ec0ff */
[----:B------:R-:W0:Y:S01]  /*00a0*/  LDS.U8 R0, [UR4] ;  /* 0x00000004ff007984 */ /* 0x000e220008000000 */
[----:B------:R-:W-:Y:S02]  /*00b0*/  UMOV UR4, 0x400 ;  /* 0x0000040000047882 */ /* 0x000fe40000000000 */
[----:B------:R-:W-:Y:S01]  /*00c0*/  ULEA UR4, UR6, UR4, 0x18 ;  /* 0x0000000406047291 */ /* 0x000fe2000f8ec0ff */
[----:B0-----:R-:W-:-:S13]  /*00d0*/  ISETP.NE.AND P0, PT, R0, RZ, PT ;  /* 0x000000ff0000720c */ /* 0x001fda0003f05270 */
[----:B------:R-:W-:Y:S05]  /*00e0*/  @P0 BRA `(.L_x_1) ;  /* 0x00000000007c0947 */ /* 0x000fea0003800000 */
[----:B------:R-:W-:-:S13]  /*00f0*/  ELECT P0, URZ, PT ;  /* 0x0000000000ff782f */ /* 0x000fda0003800000 */
[----:B------:R-:W-:Y:S05]  /*0100*/  @!P0 BRA `(.L_x_2) ;  /* 0x0000000000848947 */ /* 0x000fea0003800000 */
[----:B------:R-:W-:Y:S01]  /*0110*/  UMOV UR5, 0x2 ;  /* 0x0000000200057882 */ /* 0x000fe20000000000 */
[----:B------:R-:W-:Y:S02]  /*0120*/  IMAD.MOV.U32 R4, RZ, RZ, 0x1 ;  /* 0x00000001ff047424 */ /* 0x000fe400078e00ff */
[----:B------:R-:W-:Y:S02]  /*0130*/  IMAD.MOV.U32 R7, RZ, RZ, 0x3 ;  /* 0x00000003ff077424 */ /* 0x000fe400078e00ff */
[----:B------:R-:W-:Y:S04]  /*0140*/  DEPBAR.LE SB0, 0x36 ;  /* 0x00008d800000791a */ /* 0x000fe80000000000 */
[----:B------:R-:W0:Y:S02]  /*0150*/  UTCATOMSWS.FIND_AND_SET.ALIGN UP1, UR5, UR5 ;  /* 0x00000005000575e3 */ /* 0x000e240008020800 */
[----:B0-----:R-:W-:-:S04]  /*0160*/  PLOP3.LUT P0, PT, PT, PT, UP1, 0x80, 0x8 ;  /* 0x000000000008781c */ /* 0x001fc80003f0f018 */
[----:B------:R-:W-:-:S04]  /*0170*/  SEL R0, RZ, 0xffffffff, !P0 ;  /* 0xffffffffff007807 */ /* 0x000fc80004000000 */
[----:B------:R-:W-:Y:S01]  /*0180*/  ISETP.NE.AND P0, PT, R0, RZ, PT ;  /* 0x000000ff0000720c */ /* 0x000fe20003f05270 */
[----:B------:R-:W-:-:S12]  /*0190*/  IMAD.U32 R0, RZ, RZ, UR5 ;  /* 0x00000005ff007e24 */ /* 0x000fd8000f8e00ff */
[----:B------:R-:W-:Y:S05]  /*01a0*/  @P0 BRA `(.L_x_3) ;  /* 0x0000000000240947 */ /* 0x000fea0003800000 */
.L_x_4:
[----:B------:R-:W-:Y:S05]  /*01b0*/  NANOSLEEP 0x64 ;  /* 0x000000640000795d */ /* 0x000fea0003800000 */
[----:B------:R-:W-:-:S05]  /*01c0*/  UMOV UR5, 0x2 ;  /* 0x0000000200057882 */ /* 0x000fca0000000000 */
[----:B------:R-:W-:Y:S04]  /*01d0*/  DEPBAR.LE SB0, 0x36 ;  /* 0x00008d800000791a */ /* 0x000fe80000000000 */
[----:B------:R-:W0:Y:S02]  /*01e0*/  UTCATOMSWS.FIND_AND_SET.ALIGN UP1, UR5, UR5 ;  /* 0x00000005000575e3 */ /* 0x000e240008020800 */
[----:B0-----:R-:W-:-:S04]  /*01f0*/  PLOP3.LUT P0, PT, PT, PT, UP1, 0x80, 0x8 ;  /* 0x000000000008781c */ /* 0x001fc80003f0f018 */
[----:B------:R-:W-:-:S04]  /*0200*/  SEL R0, RZ, 0xffffffff, !P0 ;  /* 0xffffffffff007807 */ /* 0x000fc80004000000 */
[----:B------:R-:W-:Y:S01]  /*0210*/  ISETP.NE.AND P0, PT, R0, RZ, PT ;  /* 0x000000ff0000720c */ /* 0x000fe20003f05270 */
[----:B------:R-:W-:-:S12]  /*0220*/  IMAD.U32 R0, RZ, RZ, UR5 ;  /* 0x00000005ff007e24 */ /* 0x000fd8000f8e00ff */
[----:B------:R-:W-:Y:S05]  /*0230*/  @!P0 BRA `(.L_x_4) ;  /* 0xfffffffc00dc8947 */ /* 0x000fea000383ffff */
.L_x_3:
[C---:B------:R-:W-:Y:S01]  /*0240*/  VIADD R3, R0.reuse, 0x10 ;  /* 0x0000001000037836 */ /* 0x040fe20000000000 */
[----:B------:R-:W-:Y:S01]  /*0250*/  UMOV UR5, 0x50 ;  /* 0x0000005000057882 */ /* 0x000fe20000000000 */
[----:B------:R-:W-:Y:S01]  /*0260*/  SHF.L.U32 R2, R7, R0, RZ ;  /* 0x0000000007027219 */ /* 0x000fe200000006ff */
[----:B------:R-:W-:Y:S01]  /*0270*/  ULEA UR5, UR6, UR5, 0x18 ;  /* 0x0000000506057291 */ /* 0x000fe2000f8ec0ff */
[----:B------:R-:W-:Y:S01]  /*0280*/  IMAD.SHL.U32 R0, R0, 0x20, RZ ;  /* 0x0000002000007824 */ /* 0x000fe200078e00ff */
[----:B------:R-:W-:-:S04]  /*0290*/  SHF.L.U32 R3, R4, R3, RZ ;  /* 0x0000000304037219 */ /* 0x000fc800000006ff */
[----:B------:R-:W-:-:S05]  /*02a0*/  LOP3.LUT R2, R3, R2, RZ, 0xfc, !PT ;  /* 0x0000000203027212 */ /* 0x000fca00078efcff */
[----:B------:R0:W-:Y:S04]  /*02b0*/  ATOMS.OR RZ, [UR5], R2 ;  /* 0x00000002ffff798c */ /* 0x0001e8000b000005 */
[----:B------:R0:W-:Y:S01]  /*02c0*/  STS [UR4], R0 ;  /* 0x00000000ff007988 */ /* 0x0001e20008000804 */
[----:B------:R-:W-:Y:S05]  /*02d0*/  BRA `(.L_x_2) ;  /* 0x0000000000107947 */ /* 0x000fea0003800000 */
.L_x_1:
[----:B------:R-:W-:Y:S01]  /*02e0*/  IMAD.MOV.U32 R0, RZ, RZ, -0x1 ;  /* 0xffffffffff007424 */ /* 0x000fe200078e00ff */
[----:B------:R-:W-:-:S04]  /*02f0*/  MOV R2, 0x320 ;  /* 0x0000032000027802 */ /* 0x000fc80000000f00 */
[----:B------:R0:W-:Y:S03]  /*0300*/  STS [UR4], R0 ;  /* 0x00000000ff007988 */ /* 0x0001e60008000804 */
[----:B0-----:R-:W-:Y:S05]  /*0310*/  CALL.REL.NOINC `($__internal_1_$__cuda_sm10x_tcgen05_guardrail_trap_phase_invalid_during_alloc) ;  /* 0x000000b0009c7944 */ /* 0x001fea0003c00000 */
.L_x_2:
[----:B------:R-:W-:Y:S05]  /*0320*/  WARPSYNC.ALL ;  /* 0x0000000000007948 */ /* 0x000fea0003800000 */
[----:B------:R-:W-:Y:S01]  /*0330*/  NOP ;  /* 0x0000000000007918 */ /* 0x000fe20000000000 */
.L_x_0:
[----:B------:R-:W1:Y:S01]  /*0340*/  LDC.64 R58, c[0x0][0x398] ;  /* 0x0000e600ff3a7b82 */ /* 0x000e620000000a00 */
[----:B------:R-:W2:Y:S01]  /*0350*/  S2R R7, SR_CTAID.X ;  /* 0x0000000000077919 */ /* 0x000ea20000002500 */
[----:B------:R-:W-:Y:S01]  /*0360*/  UMOV UR13, 0x400 ;  /* 0x00000400000d7882 */ /* 0x000fe20000000000 */
[----:B------:R-:W3:Y:S01]  /*0370*/  LDCU UR4, c[0x0][0x3ac] ;  /* 0x00007580ff0477ac */ /* 0x000ee20008000800 */
[----:B------:R-:W4:Y:S04]  /*0380*/  LDCU UR7, c[0x0][0x3b0] ;  /* 0x00007600ff0777ac */ /* 0x000f280008000800 */
[----:B------:R-:W5:Y:S01]  /*0390*/  S2UR UR5, SR_CgaCtaId ;  /* 0x00000000000579c3 */ /* 0x000f620000008800 */
[----:B------:R-:W0:Y:S01]  /*03a0*/  LDCU.128 UR20, c[0x0][0x380] ;  /* 0x00007000ff1477ac */ /* 0x000e220008000c00 */
[----:B------:R-:W0:Y:S06]  /*03b0*/  LDCU UR29, c[0x0][0x3b0] ;  /* 0x00007600ff1d77ac */ /* 0x000e2c0008000800 */
[----:B------:R-:W0:Y:S01]  /*03c0*/  LDC R205, c[0x0][0x3a0] ;  /* 0x0000e800ffcd7b82 */ /* 0x000e220000000800 */
[----:B------:R-:W0:Y:S01]  /*03d0*/  LDCU UR30, c[0x0][0x3b0] ;  /* 0x00007600ff1e77ac */ /* 0x000e220008000800 */
[----:B------:R-:W0:Y:S02]  /*03e0*/  LDCU UR31, c[0x0][0x3b0] ;  /* 0x00007600ff1f77ac */ /* 0x000e240008000800 */
[----:B01----:R-:W-:Y:S01]  /*03f0*/  VIADD R0, R59, 0x3f ;  /* 0x0000003f3b007836 */ /* 0x003fe20000000000 */
[----:B------:R-:W-:-:S03]  /*0400*/  IABS R13, R58 ;  /* 0x0000003a000d7213 */ /* 0x000fc60000000000 */
[----:B------:R-:W0:Y:S01]  /*0410*/  LDC R135, c[0x0][0x3a8] ;  /* 0x0000ea00ff877b82 */ /* 0x000e220000000800 */
[----:B------:R-:W1:Y:S01]  /*0420*/  LDCU UR33, c[0x0][0x3b0] ;  /* 0x00007600ff2177ac */ /* 0x000e620008000800 */
[----:B------:R-:W-:Y:S01]  /*0430*/  SHF.R.S32.HI R3, RZ, 0x1f, R0 ;  /* 0x0000001fff037819 */ /* 0x000fe20000011400 */
[----:B------:R-:W0:Y:S03]  /*0440*/  LDCU UR9, c[0x0][0x3b0] ;  /* 0x00007600ff0977ac */ /* 0x000e260008000800 */
[----:B------:R-:W-:Y:S02]  /*0450*/  LEA.HI R3, R3, R0, RZ, 0x6 ;  /* 0x0000000003037211 */ /* 0x000fe400078f30ff */
[----:B--2---:R-:W-:Y:S01]  /*0460*/  IABS R8, R7 ;  /* 0x0000000700087213 */ /* 0x004fe20000000000 */
[----:B-----5:R-:W-:Y:S01]  /*0470*/  ULEA UR13, UR5, UR13, 0x18 ;  /* 0x0000000d050d7291 */ /* 0x020fe2000f8ec0ff */
[----:B------:R-:W-:Y:S01]  /*0480*/  SHF.R.S32.HI R3, RZ, 0x6, R3 ;  /* 0x00000006ff037819 */ /* 0x000fe20000011403 */
[----:B------:R-:W2:Y:S01]  /*0490*/  LDCU UR10, c[0x0][0x3b0] ;  /* 0x00007600ff0a77ac */ /* 0x000ea20008000800 */
[----:B------:R-:W-:-:S03]  /*04a0*/  VIADD R38, R205, 0xfffffffb ;  /* 0xfffffffbcd267836 */ /* 0x000fc60000000000 */
[----:B------:R-:W-:Y:S01]  /*04b0*/  IMAD.SHL.U32 R4, R3, 0x4, RZ ;  /* 0x0000000403047824 */ /* 0x000fe200078e00ff */
[----:B------:R-:W5:Y:S04]  /*04c0*/  LDCU UR11, c[0x0][0x3b0] ;  /* 0x00007600ff0b77ac */ /* 0x000f680008000800 */
[-C--:B------:R-:W-:Y:S01]  /*04d0*/  IABS R9, R4.reuse ;  /* 0x0000000400097213 */ /* 0x080fe20000000000 */
[----:B------:R-:W0:Y:S01]  /*04e0*/  LDCU UR14, c[0x0][0x3b0] ;  /* 0x00007600ff0e77ac */ /* 0x000e220008000800 */
[----:B------:R-:W-:Y:S02]  /*04f0*/  IABS R10, R4 ;  /* 0x00000004000a7213 */ /* 0x000fe40000000000 */
[----:B------:R-:W1:Y:S01]  /*0500*/  I2F.RP R0, R9 ;  /* 0x0000000900007306 */ /* 0x000e620000209400 */
[----:B------:R-:W0:Y:S01]  /*0510*/  LDCU UR15, c[0x0][0x3b0] ;  /* 0x00007600ff0f77ac */ /* 0x000e220008000800 */
[----:B------:R-:W0:Y:S01]  /*0520*/  LDCU UR16, c[0x0][0x3b0] ;  /* 0x00007600ff1077ac */ /* 0x000e220008000800 */
[----:B------:R-:W0:Y:S01]  /*0530*/  LDCU UR17, c[0x0][0x3b0] ;  /* 0x00007600ff1177ac */ /* 0x000e220008000800 */
[----:B------:R-:W0:Y:S04]  /*0540*/  LDCU UR18, c[0x0][0x3b0] ;  /* 0x00007600ff1277ac */ /* 0x000e280008000800 */
[----:B-1----:R-:W1:Y:S01]  /*0550*/  MUFU.RCP R0, R0 ;  /* 0x0000000000007308 */ /* 0x002e620000001000 */
[----:B------:R-:W0:Y:S01]  /*0560*/  LDCU UR19, c[0x0][0x3b0] ;  /* 0x00007600ff1377ac */ /* 0x000e220008000800 */
[----:B------:R-:W0:Y:S01]  /*0570*/  LDCU UR24, c[0x0][0x3b0] ;  /* 0x00007600ff1877ac */ /* 0x000e220008000800 */
[----:B------:R-:W0:Y:S01]  /*0580*/  LDCU UR25, c[0x0][0x3b0] ;  /* 0x00007600ff1977ac */ /* 0x000e220008000800 */
[----:B------:R-:W0:Y:S01]  /*0590*/  LDCU UR28, c[0x0][0x3b0] ;  /* 0x00007600ff1c77ac */ /* 0x000e220008000800 */
[----:B-1----:R-:W-:Y:S01]  /*05a0*/  VIADD R2, R0, 0xffffffe ;  /* 0x0ffffffe00027836 */ /* 0x002fe20000000000 */
[----:B------:R-:W1:Y:S01]  /*05b0*/  LDCU UR32, c[0x0][0x3b0] ;  /* 0x00007600ff2077ac */ /* 0x000e620008000800 */
[----:B------:R-:W-:-:S02]  /*05c0*/  IMAD.MOV R0, RZ, RZ, -R10 ;  /* 0x000000ffff007224 */ /* 0x000fc400078e0a0a */
[----:B------:R0:W1:Y:S01]  /*05d0*/  F2I.FTZ.U32.TRUNC.NTZ R3, R2 ;  /* 0x0000000200037305 */ /* 0x000062000021f000 */
[----:B------:R-:W2:Y:S01]  /*05e0*/  LDCU UR34, c[0x0][0x3b0] ;  /* 0x00007600ff2277ac */ /* 0x000ea20008000800 */
[----:B------:R-:W2:Y:S01]  /*05f0*/  LDCU UR35, c[0x0][0x3b0] ;  /* 0x00007600ff2377ac */ /* 0x000ea20008000800 */
[----:B0-----:R-:W-:Y:S01]  /*0600*/  IMAD.MOV.U32 R2, RZ, RZ, RZ ;  /* 0x000000ffff027224 */ /* 0x001fe200078e00ff */
[----:B------:R-:W0:Y:S01]  /*0610*/  LDCU UR36, c[0x0][0x3b0] ;  /* 0x00007600ff2477ac */ /* 0x000e220008000800 */
[----:B------:R-:W0:Y:S01]  /*0620*/  LDCU UR6, c[0x0][0x3a4] ;  /* 0x00007480ff0677ac */ /* 0x000e220008000800 */
[----:B-1----:R-:W-:-:S04]  /*0630*/  IMAD.MOV R6, RZ, RZ, -R3 ;  /* 0x000000ffff067224 */ /* 0x002fc800078e0a03 */
[----:B------:R-:W-:Y:S02]  /*0640*/  IMAD R11, R6, R9, RZ ;  /* 0x00000009060b7224 */ /* 0x000fe400078e02ff */
[----:B------:R-:W-:Y:S02]  /*0650*/  IMAD.MOV.U32 R6, RZ, RZ, R8 ;  /* 0x000000ffff067224 */ /* 0x000fe400078e0008 */
[----:B------:R-:W-:-:S06]  /*0660*/  IMAD.HI.U32 R3, R3, R11, R2 ;  /* 0x0000000b03037227 */ /* 0x000fcc00078e0002 */
[----:B------:R-:W-:-:S04]  /*0670*/  IMAD.HI.U32 R3, R3, R6, RZ ;  /* 0x0000000603037227 */ /* 0x000fc800078e00ff */
[----:B------:R-:W-:Y:S01]  /*0680*/  IMAD R0, R3, R0, R6 ;  /* 0x0000000003007224 */ /* 0x000fe200078e0206 */
[----:B------:R-:W-:Y:S04]  /*0690*/  BAR.SYNC.DEFER_BLOCKING 0x0 ;  /* 0x0000000000007b1d */ /* 0x000fe80000010000 */
[----:B------:R-:W-:-:S13]  /*06a0*/  ISETP.GT.U32.AND P1, PT, R9, R0, PT ;  /* 0x000000000900720c */ /* 0x000fda0003f24070 */
[----:B------:R-:W-:Y:S02]  /*06b0*/  @!P1 IMAD.IADD R0, R0, 0x1, -R9 ;  /* 0x0000000100009824 */ /* 0x000fe400078e0a09 */
[----:B------:R-:W-:Y:S01]  /*06c0*/  @!P1 VIADD R3, R3, 0x1 ;  /* 0x0000000103039836 */ /* 0x000fe20000000000 */
[----:B------:R-:W-:Y:S02]  /*06d0*/  ISETP.NE.AND P1, PT, R4, RZ, PT ;  /* 0x000000ff0400720c */ /* 0x000fe40003f25270 */
[----:B------:R-:W-:Y:S02]  /*06e0*/  ISETP.GE.U32.AND P0, PT, R0, R9, PT ;  /* 0x000000090000720c */ /* 0x000fe40003f06070 */
[----:B------:R-:W-:-:S04]  /*06f0*/  LOP3.LUT R0, R7, R4, RZ, 0x3c, !PT ;  /* 0x0000000407007212 */ /* 0x000fc800078e3cff */
[----:B------:R-:W-:Y:S01]  /*0700*/  ISETP.GE.AND P2, PT, R0, RZ, PT ;  /* 0x000000ff0000720c */ /* 0x000fe20003f46270 */
[----:B------:R-:W-:-:S06]  /*0710*/  VIADD R0, R58, 0x7f ;  /* 0x0000007f3a007836 */ /* 0x000fcc0000000000 */
[----:B------:R-:W-:-:S04]  /*0720*/  @P0 VIADD R3, R3, 0x1 ;  /* 0x0000000103030836 */ /* 0x000fc80000000000 */
[----:B------:R-:W-:Y:S01]  /*0730*/  IMAD.MOV.U32 R2, RZ, RZ, R3 ;  /* 0x000000ffff027224 */ /* 0x000fe200078e0003 */
[----:B------:R-:W-:-:S03]  /*0740*/  SHF.R.S32.HI R3, RZ, 0x1f, R0 ;  /* 0x0000001fff037819 */ /* 0x000fc60000011400 */
[----:B------:R-:W-:Y:S01]  /*0750*/  @!P2 IMAD.MOV R2, RZ, RZ, -R2 ;  /* 0x000000ffff02a224 */ /* 0x000fe200078e0a02 */
[----:B------:R-:W-:Y:S02]  /*0760*/  @!P1 LOP3.LUT R2, RZ, R4, RZ, 0x33, !PT ;  /* 0x00000004ff029212 */ /* 0x000fe400078e33ff */
[----:B------:R-:W-:-:S03]  /*0770*/  LEA.HI R3, R3, R0, RZ, 0x7 ;  /* 0x0000000003037211 */ /* 0x000fc600078f38ff */
[----:B------:R-:W-:Y:S02]  /*0780*/  IMAD.SHL.U32 R10, R2, 0x4, RZ ;  /* 0x00000004020a7824 */ /* 0x000fe400078e00ff */
[----:B------:R-:W-:-:S03]  /*0790*/  IMAD.MOV R2, RZ, RZ, -R2 ;  /* 0x000000ffff027224 */ /* 0x000fc600078e0a02 */
[----:B------:R-:W-:Y:S01]  /*07a0*/  LEA.HI.SX32 R3, R3, -R10, 0x19 ;  /* 0x8000000a03037211 */ /* 0x000fe200078fcaff */
[----:B------:R-:W-:-:S03]  /*07b0*/  IMAD R12, R4, R2, R7 ;  /* 0x00000002040c7224 */ /* 0x000fc600078e0207 */
[----:B------:R-:W-:Y:S02]  /*07c0*/  VIMNMX R15, PT, PT, R3, 0x4, PT ;  /* 0x00000004030f7848 */ /* 0x000fe40003fe0100 */
[----:B------:R-:W-:Y:S02]  /*07d0*/  IABS R11, R12 ;  /* 0x0000000c000b7213 */ /* 0x000fe40000000000 */
[-C--:B------:R-:W-:Y:S02]  /*07e0*/  IABS R9, R15.reuse ;  /* 0x0000000f00097213 */ /* 0x080fe40000000000 */
[----:B------:R-:W-:Y:S02]  /*07f0*/  IABS R4, R15 ;  /* 0x0000000f00047213 */ /* 0x000fe40000000000 */
[----:B------:R-:W1:Y:S08]  /*0800*/  I2F.RP R0, R9 ;  /* 0x0000000900007306 */ /* 0x000e700000209400 */
[----:B-1----:R-:W1:Y:S02]  /*0810*/  MUFU.RCP R0, R0 ;  /* 0x0000000000007308 */ /* 0x002e640000001000 */
[----:B-1----:R-:W-:-:S02]  /*0820*/  VIADD R3, R0, 0xffffffe ;  /* 0x0ffffffe00037836 */ /* 0x002fc40000000000 */
[----:B------:R-:W-:Y:S01]  /*0830*/  IMAD.MOV R0, RZ, RZ, -R4 ;  /* 0x000000ffff007224 */ /* 0x000fe200078e0a04 */
[----:B------:R-:W-:-:S03]  /*0840*/  IABS R4, R59 ;  /* 0x0000003b00047213 */ /* 0x000fc60000000000 */
[----:B------:R-:W1:Y:S02]  /*0850*/  F2I.FTZ.U32.TRUNC.NTZ R3, R3 ;  /* 0x0000000300037305 */ /* 0x000e64000021f000 */
[----:B-1----:R-:W-:-:S04]  /*0860*/  IMAD.MOV R6, RZ, RZ, -R3 ;  /* 0x000000ffff067224 */ /* 0x002fc800078e0a03 */
[----:B------:R-:W-:Y:S02]  /*0870*/  IMAD.MOV.U32 R2, RZ, RZ, R6 ;  /* 0x000000ffff027224 */ /* 0x000fe400078e0006 */
[----:B------:R-:W1:Y:S02]  /*0880*/  I2F.RP R6, R4 ;  /* 0x0000000400067306 */ /* 0x000e640000209400 */
[----:B------:R-:W-:Y:S02]  /*0890*/  IMAD R7, R2, R9, RZ ;  /* 0x0000000902077224 */ /* 0x000fe400078e02ff */
[----:B------:R-:W-:-:S04]  /*08a0*/  IMAD.MOV.U32 R2, RZ, RZ, RZ ;  /* 0x000000ffff027224 */ /* 0x000fc800078e00ff */
[----:B------:R-:W-:Y:S02]  /*08b0*/  IMAD.HI.U32 R2, R3, R7, R2 ;  /* 0x0000000703027227 */ /* 0x000fe400078e0002 */
[----:B------:R-:W0:Y:S04]  /*08c0*/  I2F.RP R3, R13 ;  /* 0x0000000d00037306 */ /* 0x000e280000209400 */
[----:B------:R-:W-:-:S04]  /*08d0*/  IMAD.HI.U32 R2, R2, R11, RZ ;  /* 0x0000000b02027227 */ /* 0x000fc800078e00ff */
[----:B------:R-:W-:Y:S01]  /*08e0*/  IMAD R0, R2, R0, R11 ;  /* 0x0000000002007224 */ /* 0x000fe200078e020b */
[----:B-1----:R-:W1:Y:S01]  /*08f0*/  MUFU.RCP R6, R6 ;  /* 0x0000000600067308 */ /* 0x002e620000001000 */
[----:B------:R-:W-:-:S03]  /*0900*/  SHF.R.U32.HI R11, RZ, 0x6, R5 ;  /* 0x00000006ff0b7819 */ /* 0x000fc60000011605 */
[----:B------:R-:W-:Y:S02]  /*0910*/  ISETP.GT.U32.AND P1, PT, R9, R0, PT ;  /* 0x000000000900720c */ /* 0x000fe40003f24070 */
[----:B------:R-:W-:Y:S02]  /*0920*/  SGXT.U32 R11, R11, 0x1 ;  /* 0x000000010b0b781a */ /* 0x000fe40000000000 */
[----:B0-----:R-:W0:Y:S09]  /*0930*/  MUFU.RCP R3, R3 ;  /* 0x0000000300037308 */ /* 0x001e320000001000 */
[----:B------:R-:W-:-:S02]  /*0940*/  @!P1 IMAD.IADD R0, R0, 0x1, -R9 ;  /* 0x0000000100009824 */ /* 0x000fc400078e0a09 */
[----:B-1----:R-:W-:Y:S02]  /*0950*/  VIADD R8, R6, 0xffffffe ;  /* 0x0ffffffe06087836 */ /* 0x002fe40000000000 */
[----:B------:R-:W1:Y:S01]  /*0960*/  LDS R6, [UR13] ;  /* 0x0000000dff067984 */ /* 0x000e620008000800 */
[----:B------:R-:W-:Y:S01]  /*0970*/  BAR.SYNC.DEFER_BLOCKING 0x0 ;  /* 0x0000000000007b1d */ /* 0x000fe20000010000 */
[----:B------:R-:W-:Y:S01]  /*0980*/  ISETP.GE.U32.AND P0, PT, R0, R9, PT ;  /* 0x000000090000720c */ /* 0x000fe20003f06070 */
[----:B------:R-:W-:Y:S01]  /*0990*/  @!P1 VIADD R2, R2, 0x1 ;  /* 0x0000000102029836 */ /* 0x000fe20000000000 */
[----:B------:R-:W-:Y:S01]  /*09a0*/  LOP3.LUT R0, R12, R15, RZ, 0x3c, !PT ;  /* 0x0000000f0c007212 */ /* 0x000fe200078e3cff */
[----:B0-----:R-:W-:Y:S01]  /*09b0*/  VIADD R3, R3, 0xffffffe ;  /* 0x0ffffffe03037836 */ /* 0x001fe20000000000 */
[----:B------:R-:W-:Y:S01]  /*09c0*/  ISETP.NE.AND P1, PT, R15, RZ, PT ;  /* 0x000000ff0f00720c */ /* 0x000fe20003f25270 */
[----:B------:R-:W-:Y:S01]  /*09d0*/  F2I.FTZ.U32.TRUNC.NTZ R9, R8 ;  /* 0x0000000800097305 */ /* 0x000fe2000021f000 */
[----:B------:R-:W-:-:S07]  /*09e0*/  ISETP.GE.AND P2, PT, R0, RZ, PT ;  /* 0x000000ff0000720c */ /* 0x000fce0003f46270 */
[----:B------:R-:W-:Y:S01]  /*09f0*/  @P0 VIADD R2, R2, 0x1 ;  /* 0x0000000102020836 */ /* 0x000fe20000000000 */
[----:B------:R0:W2:Y:S03]  /*0a00*/  F2I.FTZ.U32.TRUNC.NTZ R7, R3 ;  /* 0x0000000300077305 */ /* 0x0000a6000021f000 */
[----:B------:R-:W-:-:S04]  /*0a10*/  IMAD.MOV.U32 R0, RZ, RZ, R2 ;  /* 0x000000ffff007224 */ /* 0x000fc800078e0002 */
[----:B------:R-:W-:Y:S01]  /*0a20*/  @!P2 IMAD.MOV R0, RZ, RZ, -R0 ;  /* 0x000000ffff00a224 */ /* 0x000fe200078e0a00 */
[----:B------:R-:W-:Y:S02]  /*0a30*/  @!P1 LOP3.LUT R0, RZ, R15, RZ, 0x33, !PT ;  /* 0x0000000fff009212 */ /* 0x000fe400078e33ff */
[----:B0-----:R-:W-:-:S03]  /*0a40*/  LOP3.LUT R3, R5, 0x7f, RZ, 0xc0, !PT ;  /* 0x0000007f05037812 */ /* 0x001fc600078ec0ff */
[----:B------:R-:W-:Y:S02]  /*0a50*/  IMAD.MOV R2, RZ, RZ, -R0 ;  /* 0x000000ffff027224 */ /* 0x000fe400078e0a00 */
[----:B------:R-:W-:Y:S02]  /*0a60*/  IMAD.SHL.U32 R0, R0, 0x40, RZ ;  /* 0x0000004000007824 */ /* 0x000fe400078e00ff */
[----:B------:R-:W-:Y:S01]  /*0a70*/  IMAD R2, R15, R2, R12 ;  /* 0x000000020f027224 */ /* 0x000fe200078e020c */
[----:B------:R-:W-:Y:S01]  /*0a80*/  SHF.R.U32.HI R12, RZ, 0x5, R5 ;  /* 0x00000005ff0c7819 */ /* 0x000fe20000011605 */
[----:B--2---:R-:W-:Y:S01]  /*0a90*/  IMAD.MOV R8, RZ, RZ, -R7 ;  /* 0x000000ffff087224 */ /* 0x004fe200078e0a07 */
[----:B------:R-:W-:Y:S01]  /*0aa0*/  LOP3.LUT R11, R0, R11, RZ, 0xfc, !PT ;  /* 0x0000000b000b7212 */ /* 0x000fe200078efcff */
[--C-:B------:R-:W-:Y:S01]  /*0ab0*/  IMAD.MOV R15, RZ, RZ, -R9.reuse ;  /* 0x000000ffff0f7224 */ /* 0x100fe200078e0a09 */
[----:B------:R-:W-:Y:S01]  /*0ac0*/  R2UR UR8, R12 ;  /* 0x000000000c0872ca */ /* 0x000fe200000e0000 */
[----:B------:R-:W-:Y:S01]  /*0ad0*/  IMAD.IADD R2, R10, 0x1, R2 ;  /* 0x000000010a027824 */ /* 0x000fe200078e0202 */
[----:B------:R-:W-:Y:S01]  /*0ae0*/  LOP3.LUT R14, R11, 0x2, RZ, 0xfc, !PT ;  /* 0x000000020b0e7812 */ /* 0x000fe200078efcff */
[----:B------:R-:W-:Y:S01]  /*0af0*/  IMAD.MOV.U32 R10, RZ, RZ, R8 ;  /* 0x000000ffff0a7224 */ /* 0x000fe200078e0008 */
[----:B-1----:R-:W-:Y:S01]  /*0b00*/  R2UR UR12, R6 ;  /* 0x00000000060c72ca */ /* 0x002fe200000e0000 */
[----:B------:R-:W-:Y:S01]  /*0b10*/  IMAD R15, R15, R4, RZ ;  /* 0x000000040f0f7224 */ /* 0x000fe200078e02ff */
[----:B------:R-:W-:Y:S01]  /*0b20*/  IABS R12, R14 ;  /* 0x0000000e000c7213 */ /* 0x000fe20000000000 */
[----:B------:R-:W-:Y:S01]  /*0b30*/  IMAD.MOV.U32 R8, RZ, RZ, RZ ;  /* 0x000000ffff087224 */ /* 0x000fe200078e00ff */
[----:B------:R-:W-:Y:S01]  /*0b40*/  ISETP.GE.AND P0, PT, R14, RZ, PT ;  /* 0x000000ff0e00720c */ /* 0x000fe20003f06270 */
[----:B------:R-:W-:Y:S01]  /*0b50*/  IMAD.MOV.U32 R6, RZ, RZ, RZ ;  /* 0x000000ffff067224 */ /* 0x000fe200078e00ff */
[----:B------:R-:W-:Y:S01]  /*0b60*/  LOP3.LUT R14, R11, 0x6, RZ, 0xfc, !PT ;  /* 0x000000060b0e7812 */ /* 0x000fe200078efcff */
[----:B------:R-:W-:Y:S01]  /*0b70*/  IMAD.HI.U32 R8, R9, R15, R8 ;  /* 0x0000000f09087227 */ /* 0x000fe200078e0008 */
[----:B------:R-:W-:-:S02]  /*0b80*/  LOP3.LUT R16, R11, 0x8, RZ, 0xfc, !PT ;  /* 0x000000080b107812 */ /* 0x000fc400078efcff */
[----:B------:R-:W-:Y:S01]  /*0b90*/  IABS R17, R14 ;  /* 0x0000000e00117213 */ /* 0x000fe20000000000 */
[----:B------:R-:W-:Y:S01]  /*0ba0*/  IMAD R9, R10, R13, RZ ;  /* 0x0000000d0a097224 */ /* 0x000fe200078e02ff */
[----:B------:R-:W-:Y:S01]  /*0bb0*/  IABS R19, R16 ;  /* 0x0000001000137213 */ /* 0x000fe20000000000 */
[----:B------:R-:W-:Y:S01]  /*0bc0*/  IMAD.MOV.U32 R15, RZ, RZ, R12 ;  /* 0x000000ffff0f7224 */ /* 0x000fe200078e000c */
[----:B------:R-:W-:Y:S01]  /*0bd0*/  LOP3.LUT R18, R11, 0xa, RZ, 0xfc, !PT ;  /* 0x0000000a0b127812 */ /* 0x000fe200078efcff */
[----:B------:R-:W-:Y:S01]  /*0be0*/  IMAD.HI.U32 R6, R7, R9, R6 ;  /* 0x0000000907067227 */ /* 0x000fe200078e0006 */
[----:B------:R-:W-:Y:S02]  /*0bf0*/  LOP3.LUT R9, R11, 0x4, RZ, 0xfc, !PT ;  /* 0x000000040b097812 */ /* 0x000fe400078efcff */
[----:B------:R-:W-:Y:S01]  /*0c00*/  IABS R21, R18 ;  /* 0x0000001200157213 */ /* 0x000fe20000000000 */
[----:B------:R-:W-:Y:S01]  /*0c10*/  IMAD.HI.U32 R7, R8, R15, RZ ;  /* 0x0000000f08077227 */ /* 0x000fe200078e00ff */
[----:B------:R-:W-:-:S02]  /*0c20*/  IABS R12, R9 ;  /* 0x00000009000c7213 */ /* 0x000fc40000000000 */
[----:B------:R-:W-:Y:S01]  /*0c30*/  ISETP.GE.AND P6, PT, R9, RZ, PT ;  /* 0x000000ff0900720c */ /* 0x000fe20003fc6270 */
[----:B------:R-:W-:Y:S01]  /*0c40*/  IMAD R2, R2, 0x80, R3 ;  /* 0x0000008002027824 */ /* 0x000fe200078e0203 */
[C---:B------:R-:W-:Y:S01]  /*0c50*/  LOP3.LUT R20, R11.reuse, 0xc, RZ, 0xfc, !PT ;  /* 0x0000000c0b147812 */ /* 0x040fe200078efcff */
[----:B------:R-:W-:Y:S01]  /*0c60*/  IMAD.MOV R7, RZ, RZ, -R7 ;  /* 0x000000ffff077224 */ /* 0x000fe200078e0a07 */
[----:B------:R-:W-:Y:S02]  /*0c70*/  LOP3.LUT R24, R11, 0x10, RZ, 0xfc, !PT ;  /* 0x000000100b187812 */ /* 0x000fe400078efcff */
[----:B------:R-:W-:Y:S01]  /*0c80*/  IABS R10, R2 ;  /* 0x00000002000a7213 */ /* 0x000fe20000000000 */
[----:B------:R-:W-:Y:S01]  /*0c90*/  IMAD R9, R4, R7, R15 ;  /* 0x0000000704097224 */ /* 0x000fe200078e020f */
[----:B------:R-:W-:Y:S01]  /*0ca0*/  IABS R23, R20 ;  /* 0x0000001400177213 */ /* 0x000fe20000000000 */
[----:B------:R-:W-:Y:S01]  /*0cb0*/  IMAD.MOV.U32 R15, RZ, RZ, R12 ;  /* 0x000000ffff0f7224 */ /* 0x000fe200078e000c */
[----:B------:R-:W-:Y:S01]  /*0cc0*/  IABS R27, R24 ;  /* 0x00000018001b7213 */ /* 0x000fe20000000000 */
[----:B------:R-:W-:Y:S01]  /*0cd0*/  IMAD.HI.U32 R6, R6, R10, RZ ;  /* 0x0000000a06067227 */ /* 0x000fe200078e00ff */
[----:B------:R-:W-:-:S02]  /*0ce0*/  ISETP.GT.U32.AND P2, PT, R4, R9, PT ;  /* 0x000000090400720c */ /* 0x000fc40003f44070 */
[C---:B------:R-:W-:Y:S01]  /*0cf0*/  LOP3.LUT R26, R11.reuse, 0x36, RZ, 0xfc, !PT ;  /* 0x000000360b1a7812 */ /* 0x040fe200078efcff */
[----:B------:R-:W-:Y:S01]  /*0d00*/  IMAD.HI.U32 R7, R8, R15, RZ ;  /* 0x0000000f08077227 */ /* 0x000fe200078e00ff */
[----:B------:R-:W-:Y:S02]  /*0d10*/  LOP3.LUT R28, R11, 0x38, RZ, 0xfc, !PT ;  /* 0x000000380b1c7812 */ /* 0x000fe400078efcff */
[----:B------:R-:W-:Y:S01]  /*0d20*/  IABS R65, R26 ;  /* 0x0000001a00417213 */ /* 0x000fe20000000000 */
[----:B------:R-:W-:Y:S01]  /*0d30*/  IMAD.MOV R6, RZ, RZ, -R6 ;  /* 0x000000ffff067224 */ /* 0x000fe200078e0a06 */
[----:B------:R-:W-:Y:S01]  /*0d40*/  IABS R67, R11 ;  /* 0x0000000b00437213 */ /* 0x000fe20000000000 */
[----:B------:R-:W-:Y:S01]  /*0d50*/  IMAD.MOV R7, RZ, RZ, -R7 ;  /* 0x000000ffff077224 */ /* 0x000fe200078e0a07 */
[----:B------:R-:W-:Y:S01]  /*0d60*/  IABS R69, R28 ;  /* 0x0000001c00457213 */ /* 0x000fe20000000000 */
[----:B------:R-:W-:Y:S01]  /*0d70*/  IMAD R6, R13, R6, R10 ;  /* 0x000000060d067224 */ /* 0x000fe200078e020a */
[----:B------:R-:W-:Y:S01]  /*0d80*/  LOP3.LUT R30, R11, 0x3a, RZ, 0xfc, !PT ;  /* 0x0000003a0b1e7812 */ /* 0x000fe200078efcff */
[----:B------:R-:W-:Y:S01]  /*0d90*/  IMAD R15, R4, R7, R15 ;  /* 0x00000007040f7224 */ /* 0x000fe200078e020f */
[----:B------:R-:W-:Y:S01]  /*0da0*/  LEA.HI R7, R5, R0, RZ, 0x1a ;  /* 0x0000000005077211 */ /* 0x000fe200078fd0ff */
[----:B------:R-:W-:Y:S01]  /*0db0*/  IMAD.HI.U32 R10, R8, R17, RZ ;  /* 0x00000011080a7227 */ /* 0x000fe200078e00ff */
[----:B------:R-:W-:-:S02]  /*0dc0*/  ISETP.GT.U32.AND P1, PT, R13, R6, PT ;  /* 0x000000060d00720c */ /* 0x000fc40003f24070 */
[----:B------:R-:W-:Y:S01]  /*0dd0*/  ISETP.GT.U32.AND P3, PT, R4, R15, PT ;  /* 0x0000000f0400720c */ /* 0x000fe20003f64070 */
[----:B------:R-:W-:-:S04]  /*0de0*/  IMAD.HI.U32 R12, R8, R19, RZ ;  /* 0x00000013080c7227 */ /* 0x000fc800078e00ff */
[----:B------:R-:W-:Y:S02]  /*0df0*/  IMAD.MOV R10, RZ, RZ, -R10 ;  /* 0x000000ffff0a7224 */ /* 0x000fe400078e0a0a */
[----:B------:R-:W-:Y:S02]  /*0e00*/  IMAD.MOV R12, RZ, RZ, -R12 ;  /* 0x000000ffff0c7224 */ /* 0x000fe400078e0a0c */
[----:B------:R-:W-:Y:S02]  /*0e10*/  IMAD R17, R4, R10, R17 ;  /* 0x0000000a04117224 */ /* 0x000fe400078e0211 */
[----:B------:R-:W-:-:S04]  /*0e20*/  IMAD.HI.U32 R10, R8, R21, RZ ;  /* 0x00000015080a7227 */ /* 0x000fc800078e00ff */
[----:B------:R-:W-:Y:S02]  /*0e30*/  IMAD R19, R4, R12, R19 ;  /* 0x0000000c04137224 */ /* 0x000fe400078e0213 */
[----:B------:R-:W-:Y:S02]  /*0e40*/  @!P1 IMAD.IADD R6, R6, 0x1, -R13 ;  /* 0x0000000106069824 */ /* 0x000fe400078e0a0d */
[----:B------:R-:W-:Y:S01]  /*0e50*/  @!P3 IMAD.IADD R15, R15, 0x1, -R4 ;  /* 0x000000010f0fb824 */ /* 0x000fe200078e0a04 */
[C---:B------:R-:W-:Y:S01]  /*0e60*/  ISETP.GT.U32.AND P3, PT, R4.reuse, R17, PT ;  /* 0x000000110400720c */ /* 0x040fe20003f64070 */
[----:B------:R-:W-:Y:S01]  /*0e70*/  IMAD.MOV R12, RZ, RZ, -R10 ;  /* 0x000000ffff0c7224 */ /* 0x000fe200078e0a0a */
[----:B------:R-:W-:Y:S01]  /*0e80*/  ISETP.GT.U32.AND P1, PT, R4, R19, PT ;  /* 0x000000130400720c */ /* 0x000fe20003f24070 */
[----:B------:R-:W-:Y:S01]  /*0e90*/  IMAD.HI.U32 R10, R8, R23, RZ ;  /* 0x00000017080a7227 */ /* 0x000fe200078e00ff */
[----:B------:R-:W-:-:S03]  /*0ea0*/  ISETP.GT.U32.AND P4, PT, R4, R15, PT ;  /* 0x0000000f0400720c */ /* 0x000fc60003f84070 */
[----:B------:R-:W-:Y:S01]  /*0eb0*/  @!P2 IMAD.IADD R9, R9, 0x1, -R4 ;  /* 0x000000010909a824 */ /* 0x000fe200078e0a04 */
[----:B------:R-:W-:Y:S01]  /*0ec0*/  ISETP.GT.U32.AND P2, PT, R13, R6, PT ;  /* 0x000000060d00720c */ /* 0x000fe20003f44070 */
[----:B------:R-:W-:Y:S02]  /*0ed0*/  VIADD R22, R7, 0xe ;  /* 0x0000000e07167836 */ /* 0x000fe40000000000 */
[----:B------:R-:W-:Y:S01]  /*0ee0*/  IMAD.MOV R10, RZ, RZ, -R10 ;  /* 0x000000ffff0a7224 */ /* 0x000fe200078e0a0a */
[C---:B------:R-:W-:Y:S01]  /*0ef0*/  ISETP.GT.U32.AND P5, PT, R4.reuse, R9, PT ;  /* 0x000000090400720c */ /* 0x040fe20003fa4070 */
[C---:B------:R-:W-:Y:S01]  /*0f00*/  IMAD R21, R4.reuse, R12, R21 ;  /* 0x0000000c04157224 */ /* 0x040fe200078e0215 */
[----:B------:R-:W-:Y:S01]  /*0f10*/  IABS R25, R22 ;  /* 0x0000001600197213 */ /* 0x000fe20000000000 */
[----:B------:R-:W-:Y:S02]  /*0f20*/  IMAD R23, R4, R10, R23 ;  /* 0x0000000a04177224 */ /* 0x000fe400078e0217 */
[----:B------:R-:W-:-:S02]  /*0f30*/  @!P3 IMAD.IADD R17, R17, 0x1, -R4 ;  /* 0x000000011111b824 */ /* 0x000fc400078e0a04 */
[----:B------:R-:W-:Y:S01]  /*0f40*/  IMAD.HI.U32 R10, R8, R25, RZ ;  /* 0x00000019080a7227 */ /* 0x000fe200078e00ff */
[----:B------:R-:W-:-:S03]  /*0f50*/  ISETP.GT.U32.AND P3, PT, R4, R23, PT ;  /* 0x000000170400720c */ /* 0x000fc60003f64070 */
[----:B------:R-:W-:Y:S01]  /*0f60*/  @!P2 IMAD.IADD R6, R6, 0x1, -R13 ;  /* 0x000000010606a824 */ /* 0x000fe200078e0a0d */
[----:B------:R-:W-:Y:S01]  /*0f70*/  ISETP.GT.U32.AND P2, PT, R4, R21, PT ;  /* 0x000000150400720c */ /* 0x000fe20003f44070 */
[----:B------:R-:W-:Y:S02]  /*0f80*/  IMAD.MOV R10, RZ, RZ, -R10 ;  /* 0x000000ffff0a7224 */ /* 0x000fe400078e0a0a */
[--C-:B------:R-:W-:Y:S01]  /*0f90*/  @!P1 IMAD.IADD R19, R19, 0x1, -R4.reuse ;  /* 0x0000000113139824 */ /* 0x100fe200078e0a04 */
[----:B------:R-:W-:Y:S01]  /*0fa0*/  ISETP.GE.AND P1, PT, R16, RZ, PT ;  /* 0x000000ff1000720c */ /* 0x000fe20003f26270 */
[--C-:B------:R-:W-:Y:S01]  /*0fb0*/  @!P4 IMAD.IADD R15, R15, 0x1, -R4.reuse ;  /* 0x000000010f0fc824 */ /* 0x100fe200078e0a04 */
[C---:B------:R-:W-:Y:S01]  /*0fc0*/  ISETP.GT.U32.AND P4, PT, R4.reuse, R17, PT ;  /* 0x000000110400720c */ /* 0x040fe20003f84070 */
[----:B------:R-:W-:Y:S01]  /*0fd0*/  IMAD R25, R4, R10, R25 ;  /* 0x0000000a04197224 */ /* 0x000fe200078e0219 */
[----:B------:R-:W-:Y:S01]  /*0fe0*/  LOP3.LUT R16, R11, 0x1c, RZ, 0xfc, !PT ;  /* 0x0000001c0b107812 */ /* 0x000fe200078efcff */
[--C-:B------:R-:W-:Y:S01]  /*0ff0*/  @!P5 IMAD.IADD R9, R9, 0x1, -R4.reuse ;  /* 0x000000010909d824 */ /* 0x100fe200078e0a04 */
[----:B------:R-:W-:Y:S01]  /*1000*/  ISETP.GE.AND P5, PT, R14, RZ, PT ;  /* 0x000000ff0e00720c */ /* 0x000fe20003fa6270 */
[--C-:B------:R-:W-:Y:S01]  /*1010*/  @!P3 IMAD.IADD R23, R23, 0x1, -R4.reuse ;  /* 0x000000011717b824 */ /* 0x100fe200078e0a04 */
[C---:B------:R-:W-:Y:S01]  /*1020*/  ISETP.GT.U32.AND P3, PT, R4.reuse, R19, PT ;  /* 0x000000130400720c */ /* 0x040fe20003f64070 */
[----:B------:R-:W-:Y:S01]  /*1030*/  @!P6 IMAD.MOV R15, RZ, RZ, -R15 ;  /* 0x000000ffff0fe224 */ /* 0x000fe200078e0a0f */
[----:B------:R-:W-:Y:S01]  /*1040*/  ISETP.GT.U32.AND P6, PT, R4, R25, PT ;  /* 0x000000190400720c */ /* 0x000fe20003fc4070 */
[----:B------:R-:W-:Y:S01]  /*1050*/  @!P2 IMAD.IADD R21, R21, 0x1, -R4 ;  /* 0x000000011515a824 */ /* 0x000fe200078e0a04 */
[----:B------:R-:W-:Y:S01]  /*1060*/  LOP3.LUT R14, R11, 0x12, RZ, 0xfc, !PT ;  /* 0x000000120b0e7812 */ /* 0x000fe200078efcff */
[----:B------:R-:W-:Y:S01]  /*1070*/  IMAD.MOV.U32 R13, RZ, RZ, R9 ;  /* 0x000000ffff0d7224 */ /* 0x000fe200078e0009 */
[----:B------:R-:W-:Y:S01]  /*1080*/  ISETP.GE.AND P2, PT, R18, RZ, PT ;  /* 0x000000ff1200720c */ /* 0x000fe20003f46270 */
[----:B------:R-:W-:Y:S01]  /*1090*/  IMAD.HI.U32 R12, R8, R27, RZ ;  /* 0x0000001b080c7227 */ /* 0x000fe200078e00ff */
[----:B------:R-:W-:-:S02]  /*10a0*/  IABS R29, R14 ;  /* 0x0000000e001d7213 */ /* 0x000fc40000000000 */
[----:B------:R-:W-:Y:S01]  /*10b0*/  IABS R39, R16 ;  /* 0x0000001000277213 */ /* 0x000fe20000000000 */
[----:B------:R-:W-:Y:S01]  /*10c0*/  @!P0 IMAD.MOV R13, RZ, RZ, -R13 ;  /* 0x000000ffff0d8224 */ /* 0x000fe200078e0a0d */
[C---:B------:R-:W-:Y:S01]  /*10d0*/  ISETP.GT.U32.AND P0, PT, R4.reuse, R21, PT ;  /* 0x000000150400720c */ /* 0x040fe20003f04070 */
[----:B------:R-:W-:Y:S01]  /*10e0*/  IMAD.MOV R12, RZ, RZ, -R12 ;  /* 0x000000ffff0c7224 */ /* 0x000fe200078e0a0c */
[----:B------:R-:W-:Y:S01]  /*10f0*/  LOP3.LUT R18, R11, 0x20, RZ, 0xfc, !PT ;  /* 0x000000200b127812 */ /* 0x000fe200078efcff */
[--C-:B------:R-:W-:Y:S01]  /*1100*/  @!P4 IMAD.IADD R17, R17, 0x1, -R4.reuse ;  /* 0x000000011111c824 */ /* 0x100fe200078e0a04 */
[C---:B------:R-:W-:Y:S01]  /*1110*/  ISETP.GT.U32.AND P4, PT, R4.reuse, R23, PT ;  /* 0x000000170400720c */ /* 0x040fe20003f84070 */
[----:B------:R-:W-:Y:S01]  /*1120*/  IMAD R27, R4, R12, R27 ;  /* 0x0000000c041b7224 */ /* 0x000fe200078e021b */
[----:B------:R-:W-:Y:S01]  /*1130*/  LOP3.LUT R12, R11, 0x14, RZ, 0xfc, !PT ;  /* 0x000000140b0c7812 */ /* 0x000fe200078efcff */
[----:B------:R-:W-:Y:S01]  /*1140*/  @!P5 IMAD.MOV R17, RZ, RZ, -R17 ;  /* 0x000000ffff11d224 */ /* 0x000fe200078e0a11 */
[----:B------:R-:W-:Y:S01]  /*1150*/  ISETP.GE.AND P5, PT, R20, RZ, PT ;  /* 0x000000ff1400720c */ /* 0x000fe20003fa6270 */
[--C-:B------:R-:W-:Y:S01]  /*1160*/  @!P3 IMAD.IADD R19, R19, 0x1, -R4.reuse ;  /* 0x000000011313b824 */ /* 0x100fe200078e0a04 */
[----:B------:R-:W-:Y:S01]  /*1170*/  IABS R31, R12 ;  /* 0x0000000c001f7213 */ /* 0x000fe20000000000 */
[----:B------:R-:W-:Y:S01]  /*1180*/  @!P6 IMAD.IADD R25, R25, 0x1, -R4 ;  /* 0x000000011919e824 */ /* 0x000fe200078e0a04 */
[----:B------:R-:W-:Y:S01]  /*1190*/  ISETP.GT.U32.AND P3, PT, R4, R27, PT ;  /* 0x0000001b0400720c */ /* 0x000fe20003f64070 */
[----:B------:R-:W-:Y:S01]  /*11a0*/  IMAD.HI.U32 R9, R8, R29, RZ ;  /* 0x0000001d08097227 */ /* 0x000fe200078e00ff */
[----:B------:R-:W-:-:S02]  /*11b0*/  ISETP.GE.AND P6, PT, R14, RZ, PT ;  /* 0x000000ff0e00720c */ /* 0x000fc40003fc6270 */
[----:B------:R-:W-:Y:S01]  /*11c0*/  LOP3.LUT R14, R11, 0x1a, RZ, 0xfc, !PT ;  /* 0x0000001a0b0e7812 */ /* 0x000fe200078efcff */
[----:B------:R-:W-:Y:S01]  /*11d0*/  @!P1 IMAD.MOV R19, RZ, RZ, -R19 ;  /* 0x000000ffff139224 */ /* 0x000fe200078e0a13 */
[----:B------:R-:W-:Y:S01]  /*11e0*/  ISETP.GT.U32.AND P1, PT, R4, R25, PT ;  /* 0x000000190400720c */ /* 0x000fe20003f24070 */
[----:B------:R-:W-:Y:S01]  /*11f0*/  IMAD.MOV R9, RZ, RZ, -R9 ;  /* 0x000000ffff097224 */ /* 0x000fe200078e0a09 */
[----:B------:R-:W-:Y:S01]  /*1200*/  IABS R37, R14 ;  /* 0x0000000e00257213 */ /* 0x000fe20000000000 */
[--C-:B------:R-:W-:Y:S01]  /*1210*/  @!P0 IMAD.IADD R21, R21, 0x1, -R4.reuse ;  /* 0x0000000115158824 */ /* 0x100fe200078e0a04 */
[----:B------:R-:W-:Y:S01]  /*1220*/  ISETP.GE.AND P0, PT, R22, RZ, PT ;  /* 0x000000ff1600720c */ /* 0x000fe20003f06270 */
[----:B------:R-:W-:Y:S01]  /*1230*/  @!P4 IMAD.IADD R23, R23, 0x1, -R4 ;  /* 0x000000011717c824 */ /* 0x000fe200078e0a04 */
[----:B------:R-:W-:Y:S01]  /*1240*/  ISETP.GE.AND P4, PT, R24, RZ, PT ;  /* 0x000000ff1800720c */ /* 0x000fe20003f86270 */
[----:B------:R-:W-:Y:S01]  /*1250*/  IMAD.HI.U32 R10, R8, R31, RZ ;  /* 0x0000001f080a7227 */ /* 0x000fe200078e00ff */
[----:B------:R-:W-:-:S02]  /*1260*/  IABS R43, R18 ;  /* 0x00000012002b7213 */ /* 0x000fc40000000000 */
[C---:B------:R-:W-:Y:S01]  /*1270*/  LOP3.LUT R20, R11.reuse, 0x22, RZ, 0xfc, !PT ;  /* 0x000000220b147812 */ /* 0x040fe200078efcff */
[C---:B------:R-:W-:Y:S01]  /*1280*/  IMAD R9, R4.reuse, R9, R29 ;  /* 0x0000000904097224 */ /* 0x040fe200078e021d */
[C---:B------:R-:W-:Y:S01]  /*1290*/  LOP3.LUT R24, R11.reuse, 0x34, RZ, 0xfc, !PT ;  /* 0x000000340b187812 */ /* 0x040fe200078efcff */
[----:B------:R-:W-:Y:S01]  /*12a0*/  IMAD.MOV R10, RZ, RZ, -R10 ;  /* 0x000000ffff0a7224 */ /* 0x000fe200078e0a0a */
[----:B------:R-:W-:Y:S01]  /*12b0*/  IABS R45, R20 ;  /* 0x00000014002d7213 */ /* 0x000fe20000000000 */
[----:B------:R-:W-:Y:S01]  /*12c0*/  @!P5 IMAD.MOV R23, RZ, RZ, -R23 ;  /* 0x000000ffff17d224 */ /* 0x000fe200078e0a17 */
[C---:B------:R-:W-:Y:S01]  /*12d0*/  ISETP.GT.U32.AND P5, PT, R4.reuse, R9, PT ;  /* 0x000000090400720c */ /* 0x040fe20003fa4070 */
[C---:B------:R-:W-:Y:S01]  /*12e0*/  IMAD R31, R4.reuse, R10, R31 ;  /* 0x0000000a041f7224 */ /* 0x040fe200078e021f */
[----:B------:R-:W-:Y:S01]  /*12f0*/  LOP3.LUT R10, R11, 0x16, RZ, 0xfc, !PT ;  /* 0x000000160b0a7812 */ /* 0x000fe200078efcff */
[--C-:B------:R-:W-:Y:S01]  /*1300*/  @!P1 IMAD.IADD R25, R25, 0x1, -R4.reuse ;  /* 0x0000000119199824 */ /* 0x100fe200078e0a04 */
[----:B------:R-:W-:Y:S01]  /*1310*/  IABS R63, R24 ;  /* 0x00000018003f7213 */ /* 0x000fe20000000000 */
[----:B------:R-:W-:Y:S01]  /*1320*/  @!P3 IMAD.IADD R27, R27, 0x1, -R4 ;  /* 0x000000011b1bb824 */ /* 0x000fe200078e0a04 */
[----:B------:R-:W-:Y:S01]  /*1330*/  IABS R33, R10 ;  /* 0x0000000a00217213 */ /* 0x000fe20000000000 */
[----:B------:R-:W-:Y:S01]  /*1340*/  @!P0 IMAD.MOV R25, RZ, RZ, -R25 ;  /* 0x000000ffff198224 */ /* 0x000fe200078e0a19 */
[C---:B------:R-:W-:Y:S01]  /*1350*/  ISETP.GT.U32.AND P0, PT, R4.reuse, R31, PT ;  /* 0x0000001f0400720c */ /* 0x040fe20003f04070 */
[----:B------:R-:W-:Y:S01]  /*1360*/  @!P2 IMAD.MOV R21, RZ, RZ, -R21 ;  /* 0x000000ffff15a224 */ /* 0x000fe200078e0a15 */
[----:B------:R-:W-:Y:S01]  /*1370*/  ISETP.GT.U32.AND P2, PT, R4, R27, PT ;  /* 0x0000001b0400720c */ /* 0x000fe20003f44070 */
[----:B------:R-:W-:Y:S01]  /*1380*/  IMAD.MOV.U32 R144, RZ, RZ, R6 ;  /* 0x000000ffff907224 */ /* 0x000fe200078e0006 */
[----:B------:R-:W-:Y:S01]  /*1390*/  ISETP.GE.AND P3, PT, R12, RZ, PT ;  /* 0x000000ff0c00720c */ /* 0x000fe20003f66270 */
[----:B------:R-:W-:Y:S01]  /*13a0*/  @!P5 IMAD.IADD R9, R9, 0x1, -R4 ;  /* 0x000000010909d824 */ /* 0x000fe200078e0a04 */
[----:B------:R-:W-:-:S02]  /*13b0*/  LOP3.LUT R12, R11, 0x18, RZ, 0xfc, !PT ;  /* 0x000000180b0c7812 */ /* 0x000fc400078efcff */
[----:B------:R-:W-:Y:S01]  /*13c0*/  ISETP.GE.AND P1, PT, R10, RZ, PT ;  /* 0x000000ff0a00720c */ /* 0x000fe20003f26270 */
[----:B------:R-:W-:Y:S01]  /*13d0*/  IMAD.HI.U32 R10, R8, R33, RZ ;  /* 0x00000021080a7227 */ /* 0x000fe200078e00ff */
[----:B------:R-:W-:Y:S02]  /*13e0*/  ISETP.GT.U32.AND P5, PT, R4, R9, PT ;  /* 0x000000090400720c */ /* 0x000fe40003fa4070 */
[----:B------:R-:W-:Y:S01]  /*13f0*/  IABS R35, R12 ;  /* 0x0000000c00237213 */ /* 0x000fe20000000000 */
[--C-:B------:R-:W-:Y:S01]  /*1400*/  @!P0 IMAD.IADD R31, R31, 0x1, -R4.reuse ;  /* 0x000000011f1f8824 */ /* 0x100fe200078e0a04 */
[----:B------:R-:W-:Y:S01]  /*1410*/  LOP3.LUT R22, R11, 0x32, RZ, 0xfc, !PT ;  /* 0x000000320b167812 */ /* 0x000fe200078efcff */
[----:B------:R-:W-:Y:S01]  /*1420*/  @!P2 IMAD.IADD R27, R27, 0x1, -R4 ;  /* 0x000000011b1ba824 */ /* 0x000fe200078e0a04 */
[----:B------:R-:W-:Y:S01]  /*1430*/  ISETP.GE.AND P2, PT, R12, RZ, PT ;  /* 0x000000ff0c00720c */ /* 0x000fe20003f46270 */
[----:B------:R-:W-:Y:S01]  /*1440*/  IMAD.MOV R12, RZ, RZ, -R10 ;  /* 0x000000ffff0c7224 */ /* 0x000fe200078e0a0a */
[----:B------:R-:W-:Y:S01]  /*1450*/  ISETP.GT.U32.AND P0, PT, R4, R31, PT ;  /* 0x0000001f0400720c */ /* 0x000fe20003f04070 */
[----:B------:R-:W-:Y:S01]  /*1460*/  IMAD.HI.U32 R10, R8, R35, RZ ;  /* 0x00000023080a7227 */ /* 0x000fe200078e00ff */
[----:B------:R-:W-:-:S03]  /*1470*/  IABS R61, R22 ;  /* 0x00000016003d7213 */ /* 0x000fc60000000000 */
[----:B------:R-:W-:Y:S01]  /*1480*/  @!P4 IMAD.MOV R27, RZ, RZ, -R27 ;  /* 0x000000ffff1bc224 */ /* 0x000fe200078e0a1b */
[----:B------:R-:W-:Y:S01]  /*1490*/  ISETP.GE.AND P4, PT, R14, RZ, PT ;  /* 0x000000ff0e00720c */ /* 0x000fe20003f86270 */
[----:B------:R-:W-:Y:S02]  /*14a0*/  IMAD R33, R4, R12, R33 ;  /* 0x0000000c04217224 */ /* 0x000fe400078e0221 */
[----:B------:R-:W-:Y:S02]  /*14b0*/  IMAD.MOV R14, RZ, RZ, -R10 ;  /* 0x000000ffff0e7224 */ /* 0x000fe400078e0a0a */
[----:B------:R-:W-:-:S04]  /*14c0*/  IMAD.HI.U32 R12, R8, R39, RZ ;  /* 0x00000027080c7227 */ /* 0x000fc800078e00ff */
[----:B------:R-:W-:Y:S01]  /*14d0*/  @!P5 IMAD.IADD R9, R9, 0x1, -R4 ;  /* 0x000000010909d824 */ /* 0x000fe200078e0a04 */
[C---:B------:R-:W-:Y:S01]  /*14e0*/  ISETP.GT.U32.AND P5, PT, R4.reuse, R33, PT ;  /* 0x000000210400720c */ /* 0x040fe20003fa4070 */
[C---:B------:R-:W-:Y:S02]  /*14f0*/  IMAD R35, R4.reuse, R14, R35 ;  /* 0x0000000e04237224 */ /* 0x040fe400078e0223 */
[----:B------:R-:W-:Y:S02]  /*1500*/  IMAD.MOV.U32 R29, RZ, RZ, R9 ;  /* 0x000000ffff1d7224 */ /* 0x000fe400078e0009 */
[----:B------:R-:W-:Y:S02]  /*1510*/  IMAD.MOV R12, RZ, RZ, -R12 ;  /* 0x000000ffff0c7224 */ /* 0x000fe400078e0a0c */
[----:B------:R-:W-:Y:S01]  /*1520*/  @!P6 IMAD.MOV R29, RZ, RZ, -R29 ;  /* 0x000000ffff1de224 */ /* 0x000fe200078e0a1d */
[C---:B------:R-:W-:Y:S01]  /*1530*/  ISETP.GT.U32.AND P6, PT, R4.reuse, R35, PT ;  /* 0x000000230400720c */ /* 0x040fe20003fc4070 */
[----:B------:R-:W-:-:S02]  /*1540*/  IMAD R39, R4, R12, R39 ;  /* 0x0000000c04277224 */ /* 0x000fc400078e0227 */
[--C-:B------:R-:W-:Y:S02]  /*1550*/  @!P0 IMAD.IADD R31, R31, 0x1, -R4.reuse ;  /* 0x000000011f1f8824 */ /* 0x100fe400078e0a04 */
[----:B------:R-:W-:Y:S02]  /*1560*/  @!P5 IMAD.IADD R33, R33, 0x1, -R4 ;  /* 0x000000012121d824 */ /* 0x000fe400078e0a04 */
[----:B------:R-:W-:Y:S01]  /*1570*/  @!P3 IMAD.MOV R31, RZ, RZ, -R31 ;  /* 0x000000ffff1fb224 */ /* 0x000fe200078e0a1f */
[C---:B------:R-:W-:Y:S01]  /*1580*/  ISETP.GT.U32.AND P3, PT, R4.reuse, R39, PT ;  /* 0x000000270400720c */ /* 0x040fe20003f64070 */
[----:B------:R-:W-:Y:S01]  /*1590*/  VIADD R14, R7, 0x1e ;  /* 0x0000001e070e7836 */ /* 0x000fe20000000000 */
[----:B------:R-:W-:Y:S01]  /*15a0*/  ISETP.GT.U32.AND P5, PT, R4, R33, PT ;  /* 0x000000210400720c */ /* 0x000fe20003fa4070 */
[----:B------:R-:W-:-:S03]  /*15b0*/  IMAD.HI.U32 R10, R8, R37, RZ ;  /* 0x00000025080a7227 */ /* 0x000fc600078e00ff */
[----:B------:R-:W-:Y:S01]  /*15c0*/  IABS R41, R14 ;  /* 0x0000000e00297213 */ /* 0x000fe20000000000 */
[----:B------:R-:W-:Y:S02]  /*15d0*/  IMAD.MOV R10, RZ, RZ, -R10 ;  /* 0x000000ffff0a7224 */ /* 0x000fe400078e0a0a */
[--C-:B------:R-:W-:Y:S02]  /*15e0*/  @!P6 IMAD.IADD R35, R35, 0x1, -R4.reuse ;  /* 0x000000012323e824 */ /* 0x100fe400078e0a04 */
[C---:B------:R-:W-:Y:S02]  /*15f0*/  IMAD R9, R4.reuse, R10, R37 ;  /* 0x0000000a04097224 */ /* 0x040fe400078e0225 */
[----:B------:R-:W-:Y:S01]  /*1600*/  @!P3 IMAD.IADD R39, R39, 0x1, -R4 ;  /* 0x000000012727b824 */ /* 0x000fe200078e0a04 */
[----:B------:R-:W-:Y:S01]  /*1610*/  ISETP.GT.U32.AND P6, PT, R4, R35, PT ;  /* 0x000000230400720c */ /* 0x000fe20003fc4070 */
[----:B------:R-:W-:Y:S01]  /*1620*/  IMAD.HI.U32 R10, R8, R41, RZ ;  /* 0x00000029080a7227 */ /* 0x000fe200078e00ff */
[----:B------:R-:W-:-:S02]  /*1630*/  ISETP.GT.U32.AND P0, PT, R4, R9, PT ;  /* 0x000000090400720c */ /* 0x000fc40003f04070 */
[----:B------:R-:W-:Y:S01]  /*1640*/  ISETP.GT.U32.AND P3, PT, R4, R39, PT ;  /* 0x000000270400720c */ /* 0x000fe20003f64070 */
[----:B------:R-:W-:Y:S02]  /*1650*/  IMAD.MOV R10, RZ, RZ, -R10 ;  /* 0x000000ffff0a7224 */ /* 0x000fe400078e0a0a */
[----:B------:R-:W-:Y:S01]  /*1660*/  @!P5 IMAD.IADD R33, R33, 0x1, -R4 ;  /* 0x000000012121d824 */ /* 0x000fe200078e0a04 */
[----:B------:R-:W-:Y:S01]  /*1670*/  ISETP.GE.AND P5, PT, R16, RZ, PT ;  /* 0x000000ff1000720c */ /* 0x000fe20003fa6270 */
[----:B------:R-:W-:Y:S01]  /*1680*/  IMAD R41, R4, R10, R41 ;  /* 0x0000000a04297224 */ /* 0x000fe200078e0229 */
[----:B------:R-:W-:Y:S01]  /*1690*/  LOP3.LUT R16, R11, 0x2a, RZ, 0xfc, !PT ;  /* 0x0000002a0b107812 */ /* 0x000fe200078efcff */
[----:B------:R-:W-:-:S03]  /*16a0*/  IMAD.HI.U32 R10, R8, R43, RZ ;  /* 0x0000002b080a7227 */ /* 0x000fc600078e00ff */
[----:B------:R-:W-:Y:S01]  /*16b0*/  IABS R53, R16 ;  /* 0x0000001000357213 */ /* 0x000fe20000000000 */
[----:B------:R-:W-:Y:S01]  /*16c0*/  @!P6 IMAD.IADD R35, R35, 0x1, -R4 ;  /* 0x000000012323e824 */ /* 0x000fe200078e0a04 */
[C---:B------:R-:W-:Y:S01]  /*16d0*/  ISETP.GT.U32.AND P6, PT, R4.reuse, R41, PT ;  /* 0x000000290400720c */ /* 0x040fe20003fc4070 */
[----:B------:R-:W-:Y:S02]  /*16e0*/  IMAD.MOV R10, RZ, RZ, -R10 ;  /* 0x000000ffff0a7224 */ /* 0x000fe400078e0a0a */
[--C-:B------:R-:W-:Y:S02]  /*16f0*/  @!P3 IMAD.IADD R39, R39, 0x1, -R4.reuse ;  /* 0x000000012727b824 */ /* 0x100fe400078e0a04 */
[C---:B------:R-:W-:Y:S01]  /*1700*/  IMAD R43, R4.reuse, R10, R43 ;  /* 0x0000000a042b7224 */ /* 0x040fe200078e022b */
[----:B------:R-:W-:Y:S01]  /*1710*/  LOP3.LUT R10, R11, 0x24, RZ, 0xfc, !PT ;  /* 0x000000240b0a7812 */ /* 0x000fe200078efcff */
[--C-:B------:R-:W-:Y:S02]  /*1720*/  @!P0 IMAD.IADD R9, R9, 0x1, -R4.reuse ;  /* 0x0000000109098824 */ /* 0x100fe400078e0a04 */
[----:B------:R-:W-:Y:S01]  /*1730*/  @!P5 IMAD.MOV R39, RZ, RZ, -R39 ;  /* 0x000000ffff27d224 */ /* 0x000fe200078e0a27 */
[C---:B------:R-:W-:Y:S01]  /*1740*/  ISETP.GT.U32.AND P5, PT, R4.reuse, R43, PT ;  /* 0x0000002b0400720c */ /* 0x040fe20003fa4070 */
[----:B------:R-:W-:Y:S01]  /*1750*/  @!P1 IMAD.MOV R33, RZ, RZ, -R33 ;  /* 0x000000ffff219224 */ /* 0x000fe200078e0a21 */
[----:B------:R-:W-:Y:S01]  /*1760*/  ISETP.GT.U32.AND P0, PT, R4, R9, PT ;  /* 0x000000090400720c */ /* 0x000fe20003f04070 */
[----:B------:R-:W-:Y:S01]  /*1770*/  @!P6 IMAD.IADD R41, R41, 0x1, -R4 ;  /* 0x000000012929e824 */ /* 0x000fe200078e0a04 */
[----:B------:R-:W-:Y:S01]  /*1780*/  ISETP.GE.AND P1, PT, R14, RZ, PT ;  /* 0x000000ff0e00720c */ /* 0x000fe20003f26270 */
[----:B------:R-:W-:Y:S01]  /*1790*/  IMAD.HI.U32 R12, R8, R45, RZ ;  /* 0x0000002d080c7227 */ /* 0x000fe200078e00ff */
[----:B------:R-:W-:-:S02]  /*17a0*/  IABS R47, R10 ;  /* 0x0000000a002f7213 */ /* 0x000fc40000000000 */
[----:B------:R-:W-:Y:S01]  /*17b0*/  ISETP.GT.U32.AND P6, PT, R4, R41, PT ;  /* 0x000000290400720c */ /* 0x000fe20003fc4070 */
[----:B------:R-:W-:Y:S01]  /*17c0*/  IMAD.MOV R12, RZ, RZ, -R12 ;  /* 0x000000ffff0c7224 */ /* 0x000fe200078e0a0c */
[----:B------:R-:W-:Y:S01]  /*17d0*/  LOP3.LUT R14, R11, 0x28, RZ, 0xfc, !PT ;  /* 0x000000280b0e7812 */ /* 0x000fe200078efcff */
[----:B------:R-:W-:Y:S01]  /*17e0*/  @!P2 IMAD.MOV R35, RZ, RZ, -R35 ;  /* 0x000000ffff23a224 */ /* 0x000fe200078e0a23 */
[----:B------:R-:W-:Y:S01]  /*17f0*/  ISETP.GE.AND P2, PT, R18, RZ, PT ;  /* 0x000000ff1200720c */ /* 0x000fe20003f46270 */
[--C-:B------:R-:W-:Y:S01]  /*1800*/  @!P5 IMAD.IADD R43, R43, 0x1, -R4.reuse ;  /* 0x000000012b2bd824 */ /* 0x100fe200078e0a04 */
[----:B------:R-:W-:Y:S01]  /*1810*/  IABS R51, R14 ;  /* 0x0000000e00337213 */ /* 0x000fe20000000000 */
[----:B------:R-:W-:Y:S01]  /*1820*/  @!P0 IMAD.IADD R9, R9, 0x1, -R4 ;  /* 0x0000000109098824 */ /* 0x000fe200078e0a04 */
[C---:B------:R-:W-:Y:S01]  /*1830*/  LOP3.LUT R18, R11.reuse, 0x2c, RZ, 0xfc, !PT ;  /* 0x0000002c0b127812 */ /* 0x040fe200078efcff */
[C---:B------:R-:W-:Y:S01]  /*1840*/  IMAD R45, R4.reuse, R12, R45 ;  /* 0x0000000c042d7224 */ /* 0x040fe200078e022d */
[----:B------:R-:W-:Y:S01]  /*1850*/  ISETP.GT.U32.AND P5, PT, R4, R43, PT ;  /* 0x0000002b0400720c */ /* 0x000fe20003fa4070 */
[----:B------:R-:W-:Y:S01]  /*1860*/  IMAD.MOV.U32 R37, RZ, RZ, R9 ;  /* 0x000000ffff257224 */ /* 0x000fe200078e0009 */
[----:B------:R-:W-:Y:S01]  /*1870*/  LOP3.LUT R12, R11, 0x26, RZ, 0xfc, !PT ;  /* 0x000000260b0c7812 */ /* 0x000fe200078efcff */
[----:B------:R-:W-:Y:S01]  /*1880*/  IMAD.HI.U32 R9, R8, R47, RZ ;  /* 0x0000002f08097227 */ /* 0x000fe200078e00ff */
[----:B------:R-:W-:-:S02]  /*1890*/  IABS R55, R18 ;  /* 0x0000001200377213 */ /* 0x000fc40000000000 */
[----:B------:R-:W-:Y:S01]  /*18a0*/  IABS R49, R12 ;  /* 0x0000000c00317213 */ /* 0x000fe20000000000 */
[--C-:B------:R-:W-:Y:S01]  /*18b0*/  @!P6 IMAD.IADD R41, R41, 0x1, -R4.reuse ;  /* 0x000000012929e824 */ /* 0x100fe200078e0a04 */
[----:B------:R-:W-:Y:S01]  /*18c0*/  ISETP.GE.AND P0, PT, R20, RZ, PT ;  /* 0x000000ff1400720c */ /* 0x000fe20003f06270 */
[----:B------:R-:W-:Y:S01]  /*18d0*/  IMAD.MOV R9, RZ, RZ, -R9 ;  /* 0x000000ffff097224 */ /* 0x000fe200078e0a09 */
[----:B------:R-:W-:Y:S01]  /*18e0*/  LOP3.LUT R20, R11, 0x30, RZ, 0xfc, !PT ;  /* 0x000000300b147812 */ /* 0x000fe200078efcff */
[----:B------:R-:W-:Y:S01]  /*18f0*/  @!P1 IMAD.MOV R41, RZ, RZ, -R41 ;  /* 0x000000ffff299224 */ /* 0x000fe200078e0a29 */
[C---:B------:R-:W-:Y:S01]  /*1900*/  ISETP.GT.U32.AND P1, PT, R4.reuse, R45, PT ;  /* 0x0000002d0400720c */ /* 0x040fe20003f24070 */
[----:B------:R-:W-:Y:S01]  /*1910*/  IMAD R47, R4, R9, R47 ;  /* 0x00000009042f7224 */ /* 0x000fe200078e022f */
[----:B------:R-:W-:Y:S01]  /*1920*/  ISETP.GE.AND P3, PT, R10, RZ, PT ;  /* 0x000000ff0a00720c */ /* 0x000fe20003f66270 */
[----:B------:R-:W-:Y:S01]  /*1930*/  @!P5 IMAD.IADD R43, R43, 0x1, -R4 ;  /* 0x000000012b2bd824 */ /* 0x000fe200078e0a04 */
[----:B------:R-:W-:Y:S01]  /*1940*/  IABS R57, R20 ;  /* 0x0000001400397213 */ /* 0x000fe20000000000 */
[----:B------:R-:W-:Y:S01]  /*1950*/  @!P4 IMAD.MOV R37, RZ, RZ, -R37 ;  /* 0x000000ffff25c224 */ /* 0x000fe200078e0a25 */
[----:B------:R-:W-:Y:S01]  /*1960*/  ISETP.GT.U32.AND P5, PT, R4, R47, PT ;  /* 0x0000002f0400720c */ /* 0x000fe20003fa4070 */
[----:B------:R-:W-:Y:S01]  /*1970*/  IMAD.HI.U32 R9, R8, R55, RZ ;  /* 0x0000003708097227 */ /* 0x000fe200078e00ff */
[----:B------:R-:W-:-:S02]  /*1980*/  ISETP.GE.AND P4, PT, R12, RZ, PT ;  /* 0x000000ff0c00720c */ /* 0x000fc40003f86270 */
[----:B------:R-:W-:Y:S01]  /*1990*/  ISETP.GE.AND P6, PT, R14, RZ, PT ;  /* 0x000000ff0e00720c */ /* 0x000fe20003fc6270 */
[----:B------:R-:W-:-:S04]  /*19a0*/  IMAD.HI.U32 R12, R8, R51, RZ ;  /* 0x00000033080c7227 */ /* 0x000fc800078e00ff */
[----:B------:R-:W-:Y:S02]  /*19b0*/  @!P1 IMAD.IADD R45, R45, 0x1, -R4 ;  /* 0x000000012d2d9824 */ /* 0x000fe400078e0a04 */
[----:B------:R-:W-:Y:S02]  /*19c0*/  IMAD.MOV R12, RZ, RZ, -R12 ;  /* 0x000000ffff0c7224 */ /* 0x000fe400078e0a0c */
[----:B------:R-:W-:Y:S01]  /*19d0*/  @!P5 IMAD.IADD R47, R47, 0x1, -R4 ;  /* 0x000000012f2fd824 */ /* 0x000fe200078e0a04 */
[C---:B------:R-:W-:Y:S01]  /*19e0*/  ISETP.GT.U32.AND P5, PT, R4.reuse, R45, PT ;  /* 0x0000002d0400720c */ /* 0x040fe20003fa4070 */
[----:B------:R-:W-:Y:S02]  /*19f0*/  IMAD R51, R4, R12, R51 ;  /* 0x0000000c04337224 */ /* 0x000fe400078e0233 */
[----:B------:R-:W-:-:S04]  /*1a00*/  IMAD.HI.U32 R10, R8, R49, RZ ;  /* 0x00000031080a7227 */ /* 0x000fc800078e00ff */
[----:B------:R-:W-:Y:S02]  /*1a10*/  IMAD.MOV R9, RZ, RZ, -R9 ;  /* 0x000000ffff097224 */ /* 0x000fe400078e0a09 */
[----:B------:R-:W-:Y:S02]  /*1a20*/  IMAD.MOV R10, RZ, RZ, -R10 ;  /* 0x000000ffff0a7224 */ /* 0x000fe400078e0a0a */
[C---:B------:R-:W-:Y:S02]  /*1a30*/  IMAD R55, R4.reuse, R9, R55 ;  /* 0x0000000904377224 */ /* 0x040fe400078e0237 */
[----:B------:R-:W-:Y:S01]  /*1a40*/  @!P5 IMAD.IADD R45, R45, 0x1, -R4 ;  /* 0x000000012d2dd824 */ /* 0x000fe200078e0a04 */
[----:B------:R-:W-:Y:S01]  /*1a50*/  ISETP.GT.U32.AND P5, PT, R4, R51, PT ;  /* 0x000000330400720c */ /* 0x000fe20003fa4070 */
[----:B------:R-:W-:-:S04]  /*1a60*/  IMAD.HI.U32 R9, R8, R57, RZ ;  /* 0x0000003908097227 */ /* 0x000fc800078e00ff */
[C---:B------:R-:W-:Y:S02]  /*1a70*/  IMAD R49, R4.reuse, R10, R49 ;  /* 0x0000000a04317224 */ /* 0x040fe400078e0231 */
[----:B------:R-:W-:Y:S02]  /*1a80*/  IMAD.MOV R10, RZ, RZ, -R9 ;  /* 0x000000ffff0a7224 */ /* 0x000fe400078e0a09 */
[----:B------:R-:W-:Y:S01]  /*1a90*/  @!P2 IMAD.MOV R43, RZ, RZ, -R43 ;  /* 0x000000ffff2ba224 */ /* 0x000fe200078e0a2b */
[C---:B------:R-:W-:Y:S01]  /*1aa0*/  ISETP.GT.U32.AND P1, PT, R4.reuse, R49, PT ;  /* 0x000000310400720c */ /* 0x040fe20003f24070 */
[C---:B------:R-:W-:Y:S01]  /*1ab0*/  IMAD R57, R4.reuse, R10, R57 ;  /* 0x0000000a04397224 */ /* 0x040fe200078e0239 */
[----:B------:R-:W-:Y:S01]  /*1ac0*/  ISETP.GT.U32.AND P2, PT, R4, R47, PT ;  /* 0x0000002f0400720c */ /* 0x000fe20003f44070 */
[----:B------:R-:W-:Y:S02]  /*1ad0*/  @!P5 IMAD.IADD R51, R51, 0x1, -R4 ;  /* 0x000000013333d824 */ /* 0x000fe400078e0a04 */
[----:B------:R-:W-:Y:S01]  /*1ae0*/  IMAD.HI.U32 R14, R8, R53, RZ ;  /* 0x00000035080e7227 */ /* 0x000fe200078e00ff */
[----:B------:R-:W-:-:S03]  /*1af0*/  ISETP.GT.U32.AND P5, PT, R4, R57, PT ;  /* 0x000000390400720c */ /* 0x000fc60003fa4070 */
[----:B------:R-:W-:Y:S02]  /*1b00*/  IMAD.MOV R14, RZ, RZ, -R14 ;  /* 0x000000ffff0e7224 */ /* 0x000fe400078e0a0e */
[----:B------:R-:W-:-:S04]  /*1b10*/  IMAD.HI.U32 R10, R8, R63, RZ ;  /* 0x0000003f080a7227 */ /* 0x000fc800078e00ff */
[--C-:B------:R-:W-:Y:S02]  /*1b20*/  @!P1 IMAD.IADD R49, R49, 0x1, -R4.reuse ;  /* 0x0000000131319824 */ /* 0x100fe400078e0a04 */
[C---:B------:R-:W-:Y:S01]  /*1b30*/  IMAD R53, R4.reuse, R14, R53 ;  /* 0x0000000e04357224 */ /* 0x040fe200078e0235 */
[----:B------:R-:W-:Y:S01]  /*1b40*/  LOP3.LUT R14, R11, 0x3c, RZ, 0xfc, !PT ;  /* 0x0000003c0b0e7812 */ /* 0x000fe200078efcff */
[----:B------:R-:W-:Y:S01]  /*1b50*/  @!P5 IMAD.IADD R57, R57, 0x1, -R4 ;  /* 0x000000013939d824 */ /* 0x000fe200078e0a04 */
[C---:B------:R-:W-:Y:S01]  /*1b60*/  ISETP.GT.U32.AND P1, PT, R4.reuse, R49, PT ;  /* 0x000000310400720c */ /* 0x040fe20003f24070 */
[----:B------:R-:W-:Y:S01]  /*1b70*/  IMAD.MOV R10, RZ, RZ, -R10 ;  /* 0x000000ffff0a7224 */ /* 0x000fe200078e0a0a */
[----:B------:R-:W-:Y:S01]  /*1b80*/  IABS R73, R14 ;  /* 0x0000000e00497213 */ /* 0x000fe20000000000 */
[----:B------:R-:W-:Y:S01]  /*1b90*/  @!P2 IMAD.IADD R47, R47, 0x1, -R4 ;  /* 0x000000012f2fa824 */ /* 0x000fe200078e0a04 */
[C---:B------:R-:W-:Y:S01]  /*1ba0*/  ISETP.GT.U32.AND P2, PT, R4.reuse, R53, PT ;  /* 0x000000350400720c */ /* 0x040fe20003f44070 */
[C---:B------:R-:W-:Y:S01]  /*1bb0*/  IMAD R63, R4.reuse, R10, R63 ;  /* 0x0000000a043f7224 */ /* 0x040fe200078e023f */
[----:B------:R-:W-:Y:S01]  /*1bc0*/  ISETP.GT.U32.AND P5, PT, R4, R57, PT ;  /* 0x000000390400720c */ /* 0x000fe20003fa4070 */
[----:B------:R-:W-:-:S04]  /*1bd0*/  IMAD.HI.U32 R10, R8, R65, RZ ;  /* 0x00000041080a7227 */ /* 0x000fc800078e00ff */
[----:B------:R-:W-:-:S04]  /*1be0*/  IMAD.HI.U32 R9, R8, R61, RZ ;  /* 0x0000003d08097227 */ /* 0x000fc800078e00ff */
[----:B------:R-:W-:Y:S02]  /*1bf0*/  IMAD.MOV R10, RZ, RZ, -R10 ;  /* 0x000000ffff0a7224 */ /* 0x000fe400078e0a0a */
[----:B------:R-:W-:Y:S02]  /*1c00*/  IMAD.MOV R9, RZ, RZ, -R9 ;  /* 0x000000ffff097224 */ /* 0x000fe400078e0a09 */
[--C-:B------:R-:W-:Y:S01]  /*1c10*/  @!P1 IMAD.IADD R49, R49, 0x1, -R4.reuse ;  /* 0x0000000131319824 */ /* 0x100fe200078e0a04 */
[C---:B------:R-:W-:Y:S01]  /*1c20*/  ISETP.GT.U32.AND P1, PT, R4.reuse, R55, PT ;  /* 0x000000370400720c */ /* 0x040fe20003f24070 */
[C---:B------:R-:W-:Y:S02]  /*1c30*/  IMAD R65, R4.reuse, R10, R65 ;  /* 0x0000000a04417224 */ /* 0x040fe400078e0241 */
[----:B------:R-:W-:Y:S01]  /*1c40*/  @!P2 IMAD.IADD R53, R53, 0x1, -R4 ;  /* 0x000000013535a824 */ /* 0x000fe200078e0a04 */
[C---:B------:R-:W-:Y:S01]  /*1c50*/  ISETP.GT.U32.AND P2, PT, R4.reuse, R51, PT ;  /* 0x000000330400720c */ /* 0x040fe20003f44070 */
[----:B------:R-:W-:-:S02]  /*1c60*/  IMAD R61, R4, R9, R61 ;  /* 0x00000009043d7224 */ /* 0x000fc400078e023d */
[----:B------:R-:W-:Y:S01]  /*1c70*/  @!P5 IMAD.IADD R57, R57, 0x1, -R4 ;  /* 0x000000013939d824 */ /* 0x000fe200078e0a04 */
[----:B------:R-:W-:Y:S01]  /*1c80*/  ISETP.GT.U32.AND P5, PT, R4, R65, PT ;  /* 0x000000410400720c */ /* 0x000fe20003fa4070 */
[----:B------:R-:W-:-:S04]  /*1c90*/  IMAD.HI.U32 R9, R8, R67, RZ ;  /* 0x0000004308097227 */ /* 0x000fc800078e00ff */
[----:B------:R-:W-:-:S04]  /*1ca0*/  IMAD.HI.U32 R12, R8, R69, RZ ;  /* 0x00000045080c7227 */ /* 0x000fc800078e00ff */
[----:B------:R-:W-:Y:S02]  /*1cb0*/  IMAD.MOV R9, RZ, RZ, -R9 ;  /* 0x000000ffff097224 */ /* 0x000fe400078e0a09 */
[----:B------:R-:W-:Y:S01]  /*1cc0*/  @!P0 IMAD.MOV R45, RZ, RZ, -R45 ;  /* 0x000000ffff2d8224 */ /* 0x000fe200078e0a2d */
[C---:B------:R-:W-:Y:S01]  /*1cd0*/  ISETP.GT.U32.AND P0, PT, R4.reuse, R53, PT ;  /* 0x000000350400720c */ /* 0x040fe20003f04070 */
[----:B------:R-:W-:Y:S02]  /*1ce0*/  IMAD.MOV R12, RZ, RZ, -R12 ;  /* 0x000000ffff0c7224 */ /* 0x000fe400078e0a0c */
[C---:B------:R-:W-:Y:S02]  /*1cf0*/  IMAD R9, R4.reuse, R9, R67 ;  /* 0x0000000904097224 */ /* 0x040fe400078e0243 */
[--C-:B------:R-:W-:Y:S02]  /*1d00*/  @!P1 IMAD.IADD R55, R55, 0x1, -R4.reuse ;  /* 0x0000000137379824 */ /* 0x100fe400078e0a04 */
[C---:B------:R-:W-:Y:S01]  /*1d10*/  IMAD R67, R4.reuse, R12, R69 ;  /* 0x0000000c04437224 */ /* 0x040fe200078e0245 */
[----:B------:R-:W-:Y:S01]  /*1d20*/  IABS R69, R30 ;  /* 0x0000001e00457213 */ /* 0x000fe20000000000 */
[--C-:B------:R-:W-:Y:S01]  /*1d30*/  @!P2 IMAD.IADD R51, R51, 0x1, -R4.reuse ;  /* 0x000000013333a824 */ /* 0x100fe200078e0a04 */
[C---:B------:R-:W-:Y:S01]  /*1d40*/  ISETP.GT.U32.AND P2, PT, R4.reuse, R61, PT ;  /* 0x0000003d0400720c */ /* 0x040fe20003f44070 */
[--C-:B------:R-:W-:Y:S01]  /*1d50*/  @!P5 IMAD.IADD R65, R65, 0x1, -R4.reuse ;  /* 0x000000014141d824 */ /* 0x100fe200078e0a04 */
[C---:B------:R-:W-:Y:S01]  /*1d60*/  ISETP.GT.U32.AND P1, PT, R4.reuse, R55, PT ;  /* 0x000000370400720c */ /* 0x040fe20003f24070 */
[----:B------:R-:W-:Y:S01]  /*1d70*/  @!P0 IMAD.IADD R53, R53, 0x1, -R4 ;  /* 0x0000000135358824 */ /* 0x000fe200078e0a04 */
[----:B------:R-:W-:Y:S01]  /*1d80*/  ISETP.GT.U32.AND P5, PT, R4, R67, PT ;  /* 0x000000430400720c */ /* 0x000fe20003fa4070 */
[----:B------:R-:W-:Y:S01]  /*1d90*/  IMAD.HI.U32 R10, R8, R69, RZ ;  /* 0x00000045080a7227 */ /* 0x000fe200078e00ff */
[----:B------:R-:W-:-:S03]  /*1da0*/  ISETP.GT.U32.AND P0, PT, R4, R63, PT ;  /* 0x0000003f0400720c */ /* 0x000fc60003f04070 */
[----:B------:R-:W-:Y:S02]  /*1db0*/  @!P3 IMAD.MOV R47, RZ, RZ, -R47 ;  /* 0x000000ffff2fb224 */ /* 0x000fe400078e0a2f */
[----:B------:R-:W-:Y:S02]  /*1dc0*/  @!P4 IMAD.MOV R49, RZ, RZ, -R49 ;  /* 0x000000ffff31c224 */ /* 0x000fe400078e0a31 */
[--C-:B------:R-:W-:Y:S01]  /*1dd0*/  @!P2 IMAD.IADD R61, R61, 0x1, -R4.reuse ;  /* 0x000000013d3da824 */ /* 0x100fe200078e0a04 */
[----:B------:R-:W-:Y:S01]  /*1de0*/  ISETP.GE.AND P2, PT, R18, RZ, PT ;  /* 0x000000ff1200720c */ /* 0x000fe20003f46270 */
[--C-:B------:R-:W-:Y:S01]  /*1df0*/  @!P1 IMAD.IADD R55, R55, 0x1, -R4.reuse ;  /* 0x0000000137379824 */ /* 0x100fe200078e0a04 */
[----:B------:R-:W-:Y:S01]  /*1e00*/  ISETP.GE.AND P1, PT, R16, RZ, PT ;  /* 0x000000ff1000720c */ /* 0x000fe20003f26270 */
[----:B------:R-:W-:Y:S01]  /*1e10*/  @!P5 IMAD.IADD R67, R67, 0x1, -R4 ;  /* 0x000000014343d824 */ /* 0x000fe200078e0a04 */
[C---:B------:R-:W-:Y:S01]  /*1e20*/  ISETP.GT.U32.AND P5, PT, R4.reuse, R9, PT ;  /* 0x000000090400720c */ /* 0x040fe20003fa4070 */
[C---:B------:R-:W-:Y:S01]  /*1e30*/  VIADD R18, R7.reuse, 0x2e ;  /* 0x0000002e07127836 */ /* 0x040fe20000000000 */
[----:B------:R-:W-:Y:S01]  /*1e40*/  ISETP.GT.U32.AND P3, PT, R4, R61, PT ;  /* 0x0000003d0400720c */ /* 0x000fe20003f64070 */
[----:B------:R-:W-:-:S02]  /*1e50*/  VIADD R16, R7, 0x3e ;  /* 0x0000003e07107836 */ /* 0x000fc40000000000 */
[----:B------:R-:W-:Y:S01]  /*1e60*/  @!P0 IMAD.IADD R63, R63, 0x1, -R4 ;  /* 0x000000013f3f8824 */ /* 0x000fe200078e0a04 */
[----:B------:R-:W-:Y:S01]  /*1e70*/  IABS R71, R18 ;  /* 0x0000001200477213 */ /* 0x000fe20000000000 */
[----:B------:R-:W-:Y:S01]  /*1e80*/  IMAD.MOV R10, RZ, RZ, -R10 ;  /* 0x000000ffff0a7224 */ /* 0x000fe200078e0a0a */
[----:B------:R-:W-:Y:S01]  /*1e90*/  IABS R75, R16 ;  /* 0x00000010004b7213 */ /* 0x000fe20000000000 */
[----:B------:R-:W-:Y:S01]  /*1ea0*/  @!P6 IMAD.MOV R51, RZ, RZ, -R51 ;  /* 0x000000ffff33e224 */ /* 0x000fe200078e0a33 */
[----:B------:R-:W-:Y:S01]  /*1eb0*/  ISETP.GE.AND P0, PT, R11, RZ, PT ;  /* 0x000000ff0b00720c */ /* 0x000fe20003f06270 */
[----:B------:R-:W-:Y:S01]  /*1ec0*/  IMAD.HI.U32 R11, R8, R73, RZ ;  /* 0x00000049080b7227 */ /* 0x000fe200078e00ff */
[----:B------:R-:W-:-:S03]  /*1ed0*/  ISETP.GT.U32.AND P4, PT, R4, R63, PT ;  /* 0x0000003f0400720c */ /* 0x000fc60003f84070 */
[----:B------:R-:W-:-:S04]  /*1ee0*/  IMAD.HI.U32 R7, R8, R71, RZ ;  /* 0x0000004708077227 */ /* 0x000fc800078e00ff */
[----:B------:R-:W-:-:S04]  /*1ef0*/  IMAD.HI.U32 R8, R8, R75, RZ ;  /* 0x0000004b08087227 */ /* 0x000fc800078e00ff */
[----:B------:R-:W-:Y:S01]  /*1f00*/  @!P5 IMAD.IADD R9, R9, 0x1, -R4 ;  /* 0x000000010909d824 */ /* 0x000fe200078e0a04 */
[C---:B------:R-:W-:Y:S01]  /*1f10*/  ISETP.GT.U32.AND P5, PT, R4.reuse, R65, PT ;  /* 0x000000410400720c */ /* 0x040fe20003fa4070 */
[----:B------:R-:W-:Y:S01]  /*1f20*/  @!P1 IMAD.MOV R53, RZ, RZ, -R53 ;  /* 0x000000ffff359224 */ /* 0x000fe200078e0a35 */
[C---:B------:R-:W-:Y:S01]  /*1f30*/  ISETP.GT.U32.AND P1, PT, R4.reuse, R67, PT ;  /* 0x000000430400720c */ /* 0x040fe20003f24070 */
[----:B------:R-:W-:Y:S02]  /*1f40*/  IMAD.MOV R7, RZ, RZ, -R7 ;  /* 0x000000ffff077224 */ /* 0x000fe400078e0a07 */
[----:B------:R-:W-:Y:S02]  /*1f50*/  IMAD.MOV R12, RZ, RZ, -R11 ;  /* 0x000000ffff0c7224 */ /* 0x000fe400078e0a0b */
[----:B------:R-:W-:Y:S02]  /*1f60*/  IMAD.MOV R8, RZ, RZ, -R8 ;  /* 0x000000ffff087224 */ /* 0x000fe400078e0a08 */
[----:B------:R-:W-:-:S02]  /*1f70*/  IMAD R11, R4, R10, R69 ;  /* 0x0000000a040b7224 */ /* 0x000fc400078e0245 */
[C---:B------:R-:W-:Y:S02]  /*1f80*/  IMAD R7, R4.reuse, R7, R71 ;  /* 0x0000000704077224 */ /* 0x040fe400078e0247 */
[C---:B------:R-:W-:Y:S01]  /*1f90*/  IMAD R69, R4.reuse, R12, R73 ;  /* 0x0000000c04457224 */ /* 0x040fe200078e0249 */
[C---:B------:R-:W-:Y:S01]  /*1fa0*/  ISETP.GT.U32.AND P6, PT, R4.reuse, R11, PT ;  /* 0x0000000b0400720c */ /* 0x040fe20003fc4070 */
[C---:B------:R-:W-:Y:S02]  /*1fb0*/  IMAD R71, R4.reuse, R8, R75 ;  /* 0x0000000804477224 */ /* 0x040fe400078e024b */
[--C-:B------:R-:W-:Y:S01]  /*1fc0*/  @!P3 IMAD.IADD R61, R61, 0x1, -R4.reuse ;  /* 0x000000013d3db824 */ /* 0x100fe200078e0a04 */
[C---:B------:R-:W-:Y:S01]  /*1fd0*/  ISETP.GT.U32.AND P3, PT, R4.reuse, R69, PT ;  /* 0x000000450400720c */ /* 0x040fe20003f64070 */
[--C-:B------:R-:W-:Y:S01]  /*1fe0*/  @!P4 IMAD.IADD R63, R63, 0x1, -R4.reuse ;  /* 0x000000013f3fc824 */ /* 0x100fe200078e0a04 */
[C---:B------:R-:W-:Y:S01]  /*1ff0*/  ISETP.GT.U32.AND P4, PT, R4.reuse, R71, PT ;  /* 0x000000470400720c */ /* 0x040fe20003f84070 */
[----:B------:R-:W-:Y:S01]  /*2000*/  @!P2 IMAD.MOV R55, RZ, RZ, -R55 ;  /* 0x000000ffff37a224 */ /* 0x000fe200078e0a37 */
[C---:B------:R-:W-:Y:S01]  /*2010*/  ISETP.GT.U32.AND P2, PT, R4.reuse, R9, PT ;  /* 0x000000090400720c */ /* 0x040fe20003f44070 */
[--C-:B------:R-:W-:Y:S01]  /*2020*/  @!P5 IMAD.IADD R65, R65, 0x1, -R4.reuse ;  /* 0x000000014141d824 */ /* 0x100fe200078e0a04 */
[----:B------:R-:W-:Y:S01]  /*2030*/  ISETP.GT.U32.AND P5, PT, R4, R7, PT ;  /* 0x000000070400720c */ /* 0x000fe20003fa4070 */
[--C-:B------:R-:W-:Y:S01]  /*2040*/  @!P1 IMAD.IADD R67, R67, 0x1, -R4.reuse ;  /* 0x0000000143439824 */ /* 0x100fe200078e0a04 */
[----:B------:R-:W-:Y:S01]  /*2050*/  ISETP.GE.AND P1, PT, R20, RZ, PT ;  /* 0x000000ff1400720c */ /* 0x000fe20003f26270 */
[----:B------:R-:W-:Y:S01]  /*2060*/  @!P6 IMAD.IADD R11, R11, 0x1, -R4 ;  /* 0x000000010b0be824 */ /* 0x000fe200078e0a04 */
[----:B------:R-:W-:-:S03]  /*2070*/  ISETP.GE.AND P6, PT, R22, RZ, PT ;  /* 0x000000ff1600720c */ /* 0x000fc60003fc6270 */
[--C-:B------:R-:W-:Y:S01]  /*2080*/  @!P3 IMAD.IADD R69, R69, 0x1, -R4.reuse ;  /* 0x000000014545b824 */ /* 0x100fe200078e0a04 */
[----:B------:R-:W-:Y:S01]  /*2090*/  ISETP.GE.AND P3, PT, R26, RZ, PT ;  /* 0x000000ff1a00720c */ /* 0x000fe20003f66270 */
[--C-:B------:R-:W-:Y:S01]  /*20a0*/  @!P4 IMAD.IADD R71, R71, 0x1, -R4.reuse ;  /* 0x000000014747c824 */ /* 0x100fe200078e0a04 */
[----:B------:R-:W-:Y:S01]  /*20b0*/  ISETP.GT.U32.AND P4, PT, R4, R11, PT ;  /* 0x0000000b0400720c */ /* 0x000fe20003f84070 */
[--C-:B------:R-:W-:Y:S01]  /*20c0*/  @!P2 IMAD.IADD R9, R9, 0x1, -R4.reuse ;  /* 0x000000010909a824 */ /* 0x100fe200078e0a04 */
[----:B------:R-:W-:Y:S01]  /*20d0*/  ISETP.GE.AND P2, PT, R24, RZ, PT ;  /* 0x000000ff1800720c */ /* 0x000fe20003f46270 */
[--C-:B------:R-:W-:Y:S01]  /*20e0*/  @!P5 IMAD.IADD R7, R7, 0x1, -R4.reuse ;  /* 0x000000010707d824 */ /* 0x100fe200078e0a04 */
[C---:B------:R-:W-:Y:S01]  /*20f0*/  ISETP.GT.U32.AND P5, PT, R4.reuse, R71, PT ;  /* 0x000000470400720c */ /* 0x040fe20003fa4070 */
[----:B------:R-:W-:Y:S01]  /*2100*/  @!P1 IMAD.MOV R57, RZ, RZ, -R57 ;  /* 0x000000ffff399224 */ /* 0x000fe200078e0a39 */
[C---:B------:R-:W-:Y:S01]  /*2110*/  ISETP.GT.U32.AND P1, PT, R4.reuse, R69, PT ;  /* 0x000000450400720c */ /* 0x040fe20003f24070 */
[----:B------:R-:W-:Y:S01]  /*2120*/  @!P6 IMAD.MOV R61, RZ, RZ, -R61 ;  /* 0x000000ffff3de224 */ /* 0x000fe200078e0a3d */
[----:B------:R-:W-:Y:S01]  /*2130*/  ISETP.GT.U32.AND P6, PT, R4, R7, PT ;  /* 0x000000070400720c */ /* 0x000fe20003fc4070 */
[----:B------:R-:W-:Y:S01]  /*2140*/  @!P0 IMAD.MOV R9, RZ, RZ, -R9 ;  /* 0x000000ffff098224 */ /* 0x000fe200078e0a09 */
[----:B------:R-:W-:Y:S01]  /*2150*/  ISETP.GE.AND P0, PT, R14, RZ, PT ;  /* 0x000000ff0e00720c */ /* 0x000fe20003f06270 */
[----:B------:R-:W-:Y:S01]  /*2160*/  @!P3 IMAD.MOV R65, RZ, RZ, -R65 ;  /* 0x000000ffff41b224 */ /* 0x000fe200078e0a41 */
[----:B------:R-:W-:Y:S01]  /*2170*/  ISETP.GE.AND P3, PT, R2, RZ, PT ;  /* 0x000000ff0200720c */ /* 0x000fe20003f66270 */
[--C-:B------:R-:W-:Y:S01]  /*2180*/  @!P4 IMAD.IADD R11, R11, 0x1, -R4.reuse ;  /* 0x000000010b0bc824 */ /* 0x100fe200078e0a04 */
[----:B------:R-:W-:Y:S01]  /*2190*/  ISETP.GE.AND P4, PT, R30, RZ, PT ;  /* 0x000000ff1e00720c */ /* 0x000fe20003f86270 */
[----:B------:R-:W-:Y:S01]  /*21a0*/  @!P2 IMAD.MOV R63, RZ, RZ, -R63 ;  /* 0x000000ffff3fa224 */ /* 0x000fe200078e0a3f */
[----:B------:R-:W-:Y:S01]  /*21b0*/  ISETP.GE.AND P2, PT, R28, RZ, PT ;  /* 0x000000ff1c00720c */ /* 0x000fe20003f46270 */
[--C-:B------:R-:W-:Y:S01]  /*21c0*/  @!P5 IMAD.IADD R71, R71, 0x1, -R4.reuse ;  /* 0x000000014747d824 */ /* 0x100fe200078e0a04 */
[----:B------:R-:W-:Y:S01]  /*21d0*/  ISETP.GE.AND P5, PT, R16, RZ, PT ;  /* 0x000000ff1000720c */ /* 0x000fe20003fa6270 */
[--C-:B------:R-:W-:Y:S01]  /*21e0*/  @!P1 IMAD.IADD R69, R69, 0x1, -R4.reuse ;  /* 0x0000000145459824 */ /* 0x100fe200078e0a04 */
[----:B------:R-:W-:Y:S01]  /*21f0*/  ISETP.GE.AND P1, PT, R18, RZ, PT ;  /* 0x000000ff1200720c */ /* 0x000fe20003f26270 */
[----:B------:R-:W-:Y:S01]  /*2200*/  @!P6 IMAD.IADD R7, R7, 0x1, -R4 ;  /* 0x000000010707e824 */ /* 0x000fe200078e0a04 */
[----:B------:R-:W-:Y:S01]  /*2210*/  LOP3.LUT R4, RZ, R59, RZ, 0x33, !PT ;  /* 0x0000003bff047212 */ /* 0x000fe200078e33ff */
[----:B------:R-:W-:-:S02]  /*2220*/  @!P0 IMAD.MOV R69, RZ, RZ, -R69 ;  /* 0x000000ffff458224 */ /* 0x000fc400078e0a45 */
[----:B------:R-:W-:Y:S02]  /*2230*/  @!P3 IMAD.MOV R144, RZ, RZ, -R144 ;  /* 0x000000ffff90b224 */ /* 0x000fe400078e0a90 */
[----:B------:R-:W-:Y:S01]  /*2240*/  @!P4 IMAD.MOV R11, RZ, RZ, -R11 ;  /* 0x000000ffff0bc224 */ /* 0x000fe200078e0a0b */
[----:B------:R-:W-:Y:S01]  /*2250*/  ISETP.NE.AND P4, PT, R59, RZ, PT ;  /* 0x000000ff3b00720c */ /* 0x000fe20003f85270 */
[----:B------:R-:W-:Y:S01]  /*2260*/  @!P2 IMAD.MOV R67, RZ, RZ, -R67 ;  /* 0x000000ffff43a224 */ /* 0x000fe200078e0a43 */
[----:B------:R-:W-:Y:S01]  /*2270*/  ISETP.NE.AND P2, PT, R58, RZ, PT ;  /* 0x000000ff3a00720c */ /* 0x000fe20003f45270 */
[----:B------:R-:W-:Y:S01]  /*2280*/  @!P5 IMAD.MOV R71, RZ, RZ, -R71 ;  /* 0x000000ffff47d224 */ /* 0x000fe200078e0a47 */
[C---:B------:R-:W-:Y:S01]  /*2290*/  SEL R6, R4.reuse, R21, !P4 ;  /* 0x0000001504067207 */ /* 0x040fe20006000000 */
[----:B------:R-:W-:Y:S01]  /*22a0*/  @!P1 IMAD.MOV R7, RZ, RZ, -R7 ;  /* 0x000000ffff079224 */ /* 0x000fe200078e0a07 */
[C---:B------:R-:W-:Y:S01]  /*22b0*/  SEL R157, R4.reuse, R33, !P4 ;  /* 0x00000021049d7207 */ /* 0x040fe20006000000 */
[----:B------:R-:W-:Y:S01]  /*22c0*/  VIADD R16, R205, 0xfffffffc ;  /* 0xfffffffccd107836 */ /* 0x000fe20000000000 */
[----:B------:R-:W-:-:S02]  /*22d0*/  SEL R155, R4, R41, !P4 ;  /* 0x00000029049b7207 */ /* 0x000fc40006000000 */
[C---:B------:R-:W-:Y:S01]  /*22e0*/  SEL R21, R4.reuse, R25, !P4 ;  /* 0x0000001904157207 */ /* 0x040fe20006000000 */
[----:B----4-:R-:W-:Y:S01]  /*22f0*/  IMAD R157, R157, UR7, RZ ;  /* 0x000000079d9d7c24 */ /* 0x010fe2000f8e02ff */
[C---:B------:R-:W-:Y:S01]  /*2300*/  SEL R33, R4.reuse, R37, !P4 ;  /* 0x0000002504217207 */ /* 0x040fe20006000000 */
[----:B------:R-:W-:Y:S01]  /*2310*/  IMAD R155, R155, UR14, RZ ;  /* 0x0000000e9b9b7c24 */ /* 0x000fe2000f8e02ff */
[C---:B------:R-:W-:Y:S01]  /*2320*/  SEL R41, R4.reuse, R43, !P4 ;  /* 0x0000002b04297207 */ /* 0x040fe20006000000 */
[----:B------:R-:W-:Y:S01]  /*2330*/  IMAD R21, R21, UR7, RZ ;  /* 0x0000000715157c24 */ /* 0x000fe2000f8e02ff */
[C---:B------:R-:W-:Y:S01]  /*2340*/  SEL R9, R4.reuse, R9, !P4 ;  /* 0x0000000904097207 */ /* 0x040fe20006000000 */
[----:B------:R-:W-:Y:S01]  /*2350*/  IMAD R33, R33, UR10, RZ ;  /* 0x0000000a21217c24 */ /* 0x000fe2000f8e02ff */
[C---:B------:R-:W-:Y:S01]  /*2360*/  SEL R13, R4.reuse, R13, !P4 ;  /* 0x0000000d040d7207 */ /* 0x040fe20006000000 */
[----:B------:R-:W-:Y:S01]  /*2370*/  IMAD R41, R41, UR15, RZ ;  /* 0x0000000f29297c24 */ /* 0x000fe2000f8e02ff */
[----:B------:R-:W-:-:S02]  /*2380*/  SEL R15, R4, R15, !P4 ;  /* 0x0000000f040f7207 */ /* 0x000fc40006000000 */
[C---:B------:R-:W-:Y:S02]  /*2390*/  SEL R17, R4.reuse, R17, !P4 ;  /* 0x0000001104117207 */ /* 0x040fe40006000000 */
[C---:B------:R-:W-:Y:S02]  /*23a0*/  SEL R19, R4.reuse, R19, !P4 ;  /* 0x0000001304137207 */ /* 0x040fe40006000000 */
[C---:B------:R-:W-:Y:S02]  /*23b0*/  SEL R23, R4.reuse, R23, !P4 ;  /* 0x0000001704177207 */ /* 0x040fe40006000000 */
[C---:B------:R-:W-:Y:S02]  /*23c0*/  SEL R27, R4.reuse, R27, !P4 ;  /* 0x0000001b041b7207 */ /* 0x040fe40006000000 */
[C---:B------:R-:W-:Y:S02]  /*23d0*/  SEL R25, R4.reuse, R29, !P4 ;  /* 0x0000001d04197207 */ /* 0x040fe40006000000 */
[----:B------:R-:W-:-:S02]  /*23e0*/  SEL R31, R4, R31, !P4 ;  /* 0x0000001f041f7207 */ /* 0x000fc40006000000 */
[C---:B------:R-:W-:Y:S01]  /*23f0*/  SEL R35, R4.reuse, R35, !P4 ;  /* 0x0000002304237207 */ /* 0x040fe20006000000 */
[----:B------:R-:W-:Y:S01]  /*2400*/  IMAD R25, R25, UR7, RZ ;  /* 0x0000000719197c24 */ /* 0x000fe2000f8e02ff */
[C---:B------:R-:W-:Y:S02]  /*2410*/  SEL R37, R4.reuse, R39, !P4 ;  /* 0x0000002704257207 */ /* 0x040fe40006000000 */
[C---:B------:R-:W-:Y:S02]  /*2420*/  SEL R43, R4.reuse, R45, !P4 ;  /* 0x0000002d042b7207 */ /* 0x040fe40006000000 */
[C---:B------:R-:W-:Y:S01]  /*2430*/  SEL R47, R4.reuse, R47, !P4 ;  /* 0x0000002f042f7207 */ /* 0x040fe20006000000 */
[----:B-----5:R-:W-:Y:S01]  /*2440*/  IMAD R37, R37, UR11, RZ ;  /* 0x0000000b25257c24 */ /* 0x020fe2000f8e02ff */
        /* <DEDUP_REMOVED lines=12> */
[----:B------:R-:W-:Y:S01]  /*2510*/  SEL R12, R4, R63, !P4 ;  /* 0x0000003f040c7207 */ /* 0x000fe20006000000 */
[----:B------:R-:W-:Y:S01]  /*2520*/  IMAD R61, R8, UR29, RZ ;  /* 0x0000001d083d7c24 */ /* 0x000fe2000f8e02ff */
[----:B------:R-:W-:Y:S01]  /*2530*/  SEL R149, R4, R65, !P4 ;  /* 0x0000004104957207 */ /* 0x000fe20006000000 */
[----:B------:R-:W-:Y:S01]  /*2540*/  IMAD R63, R10, UR30, RZ ;  /* 0x0000001e0a3f7c24 */ /* 0x000fe2000f8e02ff */
[----:B------:R-:W-:Y:S01]  /*2550*/  SEL R14, R4, R67, !P4 ;  /* 0x00000043040e7207 */ /* 0x000fe20006000000 */
[----:B------:R-:W-:Y:S01]  /*2560*/  IMAD R67, R12, UR31, RZ ;  /* 0x0000001f0c437c24 */ /* 0x000fe2000f8e02ff */
[C---:B------:R-:W-:Y:S01]  /*2570*/  SEL R73, R4.reuse, R11, !P4 ;  /* 0x0000000b04497207 */ /* 0x040fe20006000000 */
[----:B------:R-:W-:Y:S01]  /*2580*/  VIADD R11, R205, 0xfffffffd ;  /* 0xfffffffdcd0b7836 */ /* 0x000fe20000000000 */
[C---:B------:R-:W-:Y:S01]  /*2590*/  SEL R77, R4.reuse, R69, !P4 ;  /* 0x00000045044d7207 */ /* 0x040fe20006000000 */
[----:B------:R-:W-:Y:S01]  /*25a0*/  IMAD R149, R149, UR32, RZ ;  /* 0x0000002095957c24 */ /* 0x000fe2000f8e02ff */
[C---:B------:R-:W-:Y:S01]  /*25b0*/  SEL R151, R4.reuse, R7, !P4 ;  /* 0x0000000704977207 */ /* 0x040fe20006000000 */
[----:B------:R-:W-:Y:S01]  /*25c0*/  VIADD R7, R205, 0xfffffffe ;  /* 0xfffffffecd077836 */ /* 0x000fe20000000000 */
[----:B------:R-:W-:Y:S01]  /*25d0*/  SEL R71, R4, R71, !P4 ;  /* 0x0000004704477207 */ /* 0x000fe20006000000 */
[----:B------:R-:W-:Y:S01]  /*25e0*/  IMAD R73, R73, UR34, RZ ;  /* 0x0000002249497c24 */ /* 0x000fe2000f8e02ff */
[----:B------:R-:W-:Y:S01]  /*25f0*/  LOP3.LUT R4, R5, 0x3f, RZ, 0xc0, !PT ;  /* 0x0000003f05047812 */ /* 0x000fe200078ec0ff */
[----:B------:R-:W-:Y:S01]  /*2600*/  IMAD R151, R151, UR28, RZ ;  /* 0x0000001c97977c24 */ /* 0x000fe2000f8e02ff */
[----:B------:R-:W-:Y:S01]  /*2610*/  ISETP.GE.U32.AND P4, PT, R7, 0x7fffffbf, PT ;  /* 0x7fffffbf0700780c */ /* 0x000fe20003f86070 */
[----:B------:R-:W-:Y:S01]  /*2620*/  IMAD R7, R9, UR7, RZ ;  /* 0x0000000709077c24 */ /* 0x000fe2000f8e02ff */
[----:B------:R-:W-:Y:S01]  /*2630*/  @!P2 LOP3.LUT R144, RZ, R58, RZ, 0x33, !PT ;  /* 0x0000003aff90a212 */ /* 0x000fe200078e33ff */
[----:B---3--:R-:W-:Y:S01]  /*2640*/  IMAD R5, R4, UR4, RZ ;  /* 0x0000000404057c24 */ /* 0x008fe2000f8e02ff */
[----:B------:R-:W-:Y:S01]  /*2650*/  ISETP.GE.U32.AND P0, PT, R11, 0x7fffffbe, PT ;  /* 0x7fffffbe0b00780c */ /* 0x000fe20003f06070 */
[----:B------:R-:W-:Y:S01]  /*2660*/  IMAD R9, R13, UR7, RZ ;  /* 0x000000070d097c24 */ /* 0x000fe2000f8e02ff */
[----:B------:R-:W-:Y:S01]  /*2670*/  ISETP.GE.U32.AND P2, PT, R16, 0x7fffffbd, PT ;  /* 0x7fffffbd1000780c */ /* 0x000fe20003f46070 */
[----:B------:R-:W-:Y:S01]  /*2680*/  IMAD R13, R17, UR7, RZ ;  /* 0x00000007110d7c24 */ /* 0x000fe2000f8e02ff */
[----:B------:R-:W-:Y:S01]  /*2690*/  IADD3 R58, P3, PT, R5, UR22, RZ ;  /* 0x00000016053a7c10 */ /* 0x000fe2000ff7e0ff */
[----:B------:R-:W-:Y:S01]  /*26a0*/  IMAD R17, R6, UR7, RZ ;  /* 0x0000000706117c24 */ /* 0x000fe2000f8e02ff */
[----:B------:R-:W-:Y:S01]  /*26b0*/  USHF.L.U32 UR4, UR8, 0x15, URZ ;  /* 0x0000001508047899 */ /* 0x000fe200080006ff */
[----:B------:R-:W-:Y:S01]  /*26c0*/  IMAD R11, R15, UR7, RZ ;  /* 0x000000070f0b7c24 */ /* 0x000fe2000f8e02ff */
[----:B------:R-:W-:Y:S01]  /*26d0*/  LEA.HI.X.SX32 R34, R5, UR23, 0x1, P3 ;  /* 0x0000001705227c11 */ /* 0x000fe200098f0eff */
[----:B------:R-:W-:Y:S01]  /*26e0*/  IMAD R15, R19, UR7, RZ ;  /* 0x00000007130f7c24 */ /* 0x000fe2000f8e02ff */
[-C--:B------:R-:W-:Y:S01]  /*26f0*/  IADD3 R6, P5, PT, R7, R58.reuse, RZ ;  /* 0x0000003a07067210 */ /* 0x080fe20007fbe0ff */
[----:B------:R-:W-:Y:S01]  /*2700*/  IMAD R19, R23, UR7, RZ ;  /* 0x0000000717137c24 */ /* 0x000fe2000f8e02ff */
[----:B------:R-:W-:Y:S01]  /*2710*/  IADD3 R8, P3, PT, R9, R58, RZ ;  /* 0x0000003a09087210 */ /* 0x000fe20007f7e0ff */
[----:B------:R-:W-:Y:S01]  /*2720*/  IMAD R5, R14, UR33, RZ ;  /* 0x000000210e057c24 */ /* 0x000fe2000f8e02ff */
[----:B------:R-:W-:Y:S01]  /*2730*/  LEA.HI.X.SX32 R7, R7, R34, 0x1, P5 ;  /* 0x0000002207077211 */ /* 0x000fe200028f0eff */
[----:B------:R-:W-:Y:S01]  /*2740*/  IMAD R23, R27, UR7, RZ ;  /* 0x000000071b177c24 */ /* 0x000fe2000f8e02ff */
[-C--:B------:R-:W-:Y:S01]  /*2750*/  IADD3 R10, P6, PT, R11, R58.reuse, RZ ;  /* 0x0000003a0b0a7210 */ /* 0x080fe20007fde0ff */
[----:B------:R-:W-:Y:S01]  /*2760*/  IMAD R27, R31, UR7, RZ ;  /* 0x000000071f1b7c24 */ /* 0x000fe2000f8e02ff */
[----:B------:R-:W-:Y:S01]  /*2770*/  IADD3 R12, P5, PT, R13, R58, RZ ;  /* 0x0000003a0d0c7210 */ /* 0x000fe20007fbe0ff */
[----:B------:R-:W-:Y:S01]  /*2780*/  IMAD R31, R35, UR9, RZ ;  /* 0x00000009231f7c24 */ /* 0x000fe2000f8e02ff */
[----:B------:R-:W-:Y:S01]  /*2790*/  LEA.HI.X.SX32 R9, R9, R34, 0x1, P3 ;  /* 0x0000002209097211 */ /* 0x000fe200018f0eff */
[----:B------:R-:W-:Y:S01]  /*27a0*/  IMAD R77, R77, UR35, RZ ;  /* 0x000000234d4d7c24 */ /* 0x000fe2000f8e02ff */
[----:B------:R-:W-:Y:S01]  /*27b0*/  IADD3 R14, P3, PT, R15, R58, RZ ;  /* 0x0000003a0f0e7210 */ /* 0x000fe20007f7e0ff */
[----:B------:R-:W-:Y:S01]  /*27c0*/  IMAD R147, R71, UR36, RZ ;  /* 0x0000002447937c24 */ /* 0x000fe2000f8e02ff */
[-C--:B------:R-:W-:Y:S01]  /*27d0*/  LEA.HI.X.SX32 R11, R11, R34.reuse, 0x1, P6 ;  /* 0x000000220b0b7211 */ /* 0x080fe200030f0eff */
[----:B------:R-:W-:Y:S01]  /*27e0*/  IMAD R144, R144, UR6, RZ ;  /* 0x0000000690907c24 */ /* 0x000fe2000f8e02ff */
[----:B------:R-:W-:Y:S01]  /*27f0*/  LEA.HI.X.SX32 R13, R13, R34, 0x1, P5 ;  /* 0x000000220d0d7211 */ /* 0x000fe200028f0eff */
[----:B------:R-:W-:Y:S01]  /*2800*/  ULOP3.LUT UR4, UR4, 0x600000, URZ, 0xc0, !UPT ;  /* 0x0060000004047892 */ /* 0x000fe2000f8ec0ff */
[-C--:B------:R-:W-:Y:S01]  /*2810*/  IADD3 R16, P6, PT, R17, R58.reuse, RZ ;  /* 0x0000003a11107210 */ /* 0x080fe20007fde0ff */
[----:B------:R-:W-:Y:S01]  /*2820*/  UMOV UR7, 0x1 ;  /* 0x0000000100077882 */ /* 0x000fe20000000000 */
[----:B------:R-:W-:-:S02]  /*2830*/  IADD3 R18, P5, PT, R19, R58, RZ ;  /* 0x0000003a13127210 */ /* 0x000fc40007fbe0ff */
[----:B------:R-:W-:Y:S02]  /*2840*/  LEA.HI.X.SX32 R15, R15, R34, 0x1, P3 ;  /* 0x000000220f0f7211 */ /* 0x000fe400018f0eff */
[----:B------:R-:W-:Y:S02]  /*2850*/  IADD3 R20, P3, PT, R21, R58, RZ ;  /* 0x0000003a15147210 */ /* 0x000fe40007f7e0ff */
[-C--:B------:R-:W-:Y:S02]  /*2860*/  LEA.HI.X.SX32 R17, R17, R34.reuse, 0x1, P6 ;  /* 0x0000002211117211 */ /* 0x080fe400030f0eff */
[----:B------:R-:W-:Y:S02]  /*2870*/  LEA.HI.X.SX32 R19, R19, R34, 0x1, P5 ;  /* 0x0000002213137211 */ /* 0x000fe400028f0eff */
[-C--:B------:R-:W-:Y:S02]  /*2880*/  IADD3 R22, P6, PT, R23, R58.reuse, RZ ;  /* 0x0000003a17167210 */ /* 0x080fe40007fde0ff */
        /* <DEDUP_REMOVED lines=45> */
[----:B------:R-:W-:Y:S02]  /*2b60*/  ISETP.NE.U32.AND P1, PT, R3, RZ, PT ;  /* 0x000000ff0300720c */ /* 0x000fe40003f25070 */
[-C--:B------:R-:W-:Y:S02]  /*2b70*/  LEA.HI.X.SX32 R73, R73, R34.reuse, 0x1, P6 ;  /* 0x0000002249497211 */ /* 0x080fe400030f0eff */
[-C--:B------:R-:W-:Y:S02]  /*2b80*/  LEA.HI.X.SX32 R77, R77, R34.reuse, 0x1, P5 ;  /* 0x000000224d4d7211 */ /* 0x080fe400028f0eff */
[----:B------:R-:W-:-:S02]  /*2b90*/  LEA.HI.X.SX32 R147, R147, R34, 0x1, P3 ;  /* 0x0000002293937211 */ /* 0x000fc400018f0eff */
[----:B------:R-:W-:Y:S01]  /*2ba0*/  SHF.R.S32.HI R5, RZ, 0x1f, R135 ;  /* 0x0000001fff057819 */ /* 0x000fe20000011487 */
[----:B------:R-:W-:Y:S06]  /*2bb0*/  BRA.U UP0, `(.L_x_5) ;  /* 0x0000000100187547 */ /* 0x000fec000b800000 */
[----:B------:R-:W-:Y:S01]  /*2bc0*/  ELECT P3, URZ, PT ;  /* 0x0000000000ff782f */ /* 0x000fe20003860000 */
[----:B------:R-:W-:Y:S01]  /*2bd0*/  IMAD.MOV.U32 R29, RZ, RZ, 0x1 ;  /* 0x00000001ff1d7424 */ /* 0x000fe200078e00ff */
[----:B------:R-:W-:Y:S01]  /*2be0*/  UMOV UR6, 0x40 ;  /* 0x0000004000067882 */ /* 0x000fe20000000000 */
[----:B------:R-:W-:Y:S01]  /*2bf0*/  UVIRTCOUNT.DEALLOC.SMPOOL 0x80 ;  /* 0x000000800000784c */ /* 0x000fe20000000000 */
[----:B------:R-:W-:-:S09]  /*2c00*/  ULEA UR6, UR5, UR6, 0x18 ;  /* 0x0000000605067291 */ /* 0x000fd2000f8ec0ff */
[----:B------:R0:W-:Y:S03]  /*2c10*/  @P3 STS.U8 [UR6], R29 ;  /* 0x0000001dff003988 */ /* 0x0001e60008000006 */
.L_x_5:
[----:B------:R-:W-:Y:S01]  /*2c20*/  UIADD3 UR14, UPT, UPT, UR12, UR4, URZ ;  /* 0x000000040c0e7290 */ /* 0x000fe2000fffe0ff */
[----:B------:R-:W-:Y:S01]  /*2c30*/  SHF.R.S32.HI R145, RZ, 0x1f, R144 ;  /* 0x0000001fff917819 */ /* 0x000fe20000011490 */
[----:B------:R-:W-:Y:S01]  /*2c40*/  VOTEU.ALL UP1, P1 ;  /* 0x0000000000ff7886 */ /* 0x000fe20000820000 */
[----:B------:R-:W-:Y:S01]  /*2c50*/  UIADD3 UR10, UPT, UPT, UR13, 0x6000, URZ ;  /* 0x000060000d0a7890 */ /* 0x000fe2000fffe0ff */
[----:B------:R-:W-:Y:S01]  /*2c60*/  IADD3 R140, P3, PT, R144, UR20, RZ ;  /* 0x00000014908c7c10 */ /* 0x000fe2000ff7e0ff */
[----:B------:R-:W-:Y:S01]  /*2c70*/  VOTEU.ALL UP2, P1 ;  /* 0x0000000000ff7886 */ /* 0x000fe20000840000 */
[----:B0-----:R-:W-:Y:S01]  /*2c80*/  VIADD R29, R205, 0xffffffff ;  /* 0xffffffffcd1d7836 */ /* 0x001fe20000000000 */
[----:B------:R-:W-:-:S04]  /*2c90*/  @!UP1 UIADD3 UR4, UPT, UPT, -UR7, 0x100000, URZ ;  /* 0x0010000007049890 */ /* 0x000fc8000fffe1ff */
[----:B------:R-:W-:Y:S02]  /*2ca0*/  @!UP1 USHF.L.U32 UR5, UR4, 0xb, URZ ;  /* 0x0000000b04059899 */ /* 0x000fe400080006ff */
[----:B------:R-:W-:Y:S01]  /*2cb0*/  @!UP1 USHF.L.U32 UR4, UR4, 0x1, URZ ;  /* 0x0000000104049899 */ /* 0x000fe200080006ff */
[----:B------:R-:W-:Y:S01]  /*2cc0*/  PRMT R232, RZ, 0x7610, R232 ;  /* 0x00007610ffe87816 */ /* 0x000fe200000000e8 */
[----:B------:R-:W-:Y:S01]  /*2cd0*/  STTM.x64 tmem[UR14], RZ ;  /* 0x000000ff000079ed */ /* 0x000fe2000834000e */
[----:B------:R-:W0:Y:S02]  /*2ce0*/  FENCE.VIEW.ASYNC.T ;  /* 0x00000000000073c6 */ /* 0x000e240000000200 */
[----:B0-----:R-:W-:Y:S01]  /*2cf0*/  BAR.SYNC.DEFER_BLOCKING 0x0 ;  /* 0x0000000000007b1d */ /* 0x001fe20000010000 */
[----:B------:R-:W-:Y:S01]  /*2d00*/  IADD3.X R133, PT, PT, R145, UR21, RZ, P3, !PT ;  /* 0x0000001591857c10 */ /* 0x000fe20009ffe4ff */
[----:B------:R-:W-:Y:S01]  /*2d10*/  VIADD R132, R144, UR20 ;  /* 0x0000001490847c36 */ /* 0x000fe20008000000 */
[----:B------:R-:W-:Y:S01]  /*2d20*/  IADD3 R34, P3, PT, R140, R135, RZ ;  /* 0x000000878c227210 */ /* 0x000fe20007f7e0ff */
[----:B------:R-:W-:Y:S01]  /*2d30*/  IMAD.SHL.U32 R39, R135, 0x2, RZ ;  /* 0x0000000287277824 */ /* 0x000fe200078e00ff */
[----:B------:R-:W-:Y:S01]  /*2d40*/  ISETP.GE.U32.AND P5, PT, R29, 0x7fffffc0, PT ;  /* 0x7fffffc01d00780c */ /* 0x000fe20003fa6070 */
[----:B------:R-:W-:Y:S01]  /*2d50*/  IMAD R45, R135, 0x3, RZ ;  /* 0x00000003872d7824 */ /* 0x000fe200078e02ff */
[----:B------:R-:W-:Y:S01]  /*2d60*/  PRMT R230, RZ, 0x7610, R230 ;  /* 0x00007610ffe67816 */ /* 0x000fe200000000e6 */
[----:B------:R-:W-:Y:S01]  /*2d70*/  IMAD.X R35, R5, 0x1, R133, P3 ;  /* 0x0000000105237824 */ /* 0x000fe200018e0685 */
[----:B------:R-:W-:-:S02]  /*2d80*/  ISETP.GE.U32.AND P3, PT, R38, 0x7fffffbc, PT ;  /* 0x7fffffbc2600780c */ /* 0x000fc40003f66070 */
[----:B------:R-:W-:Y:S01]  /*2d90*/  PRMT R207, RZ, 0x7610, R207 ;  /* 0x00007610ffcf7816 */ /* 0x000fe200000000cf */
[----:B------:R-:W-:Y:S01]  /*2da0*/  IMAD R65, R135, 0x5, RZ ;  /* 0x0000000587417824 */ /* 0x000fe200078e02ff */
[----:B------:R-:W-:Y:S01]  /*2db0*/  PRMT R214, RZ, 0x7610, R214 ;  /* 0x00007610ffd67816 */ /* 0x000fe200000000d6 */
[----:B------:R-:W-:Y:S01]  /*2dc0*/  VIADD R49, R205, 0xfffffff9 ;  /* 0xfffffff9cd317836 */ /* 0x000fe20000000000 */
[----:B------:R-:W-:Y:S02]  /*2dd0*/  PRMT R189, RZ, 0x7610, R189 ;  /* 0x00007610ffbd7816 */ /* 0x000fe400000000bd */
[----:B------:R-:W-:Y:S02]  /*2de0*/  PRMT R206, RZ, 0x7610, R206 ;  /* 0x00007610ffce7816 */ /* 0x000fe400000000ce */
[----:B------:R-:W-:Y:S02]  /*2df0*/  PRMT R177, RZ, 0x7610, R177 ;  /* 0x00007610ffb17816 */ /* 0x000fe400000000b1 */
[----:B------:R-:W-:-:S02]  /*2e00*/  PRMT R248, RZ, 0x7610, R248 ;  /* 0x00007610fff87816 */ /* 0x000fc400000000f8 */
[----:B------:R-:W-:Y:S01]  /*2e10*/  PRMT R234, RZ, 0x7610, R234 ;  /* 0x00007610ffea7816 */ /* 0x000fe200000000ea */
[----:B------:R-:W0:Y:S02]  /*2e20*/  FENCE.VIEW.ASYNC.S ;  /* 0x00000000000073c6 */ /* 0x000e240000000000 */
[----:B0-----:R0:W1:Y:S02]  /*2e30*/  @!UP2 SYNCS.EXCH.64 URZ, [UR10], UR4 ;  /* 0x000000040affa5b2 */ /* 0x0010640008000100 */
[----:B-1----:R-:W-:Y:S01]  /*2e40*/  BAR.SYNC.DEFER_BLOCKING 0x0 ;  /* 0x0000000000007b1d */ /* 0x002fe20000010000 */
[----:B------:R-:W-:Y:S02]  /*2e50*/  SHF.R.S32.HI R55, RZ, 0x1f, R39 ;  /* 0x0000001fff377819 */ /* 0x000fe40000011427 */
[----:B------:R-:W-:Y:S02]  /*2e60*/  SHF.R.S32.HI R59, RZ, 0x1f, R45 ;  /* 0x0000001fff3b7819 */ /* 0x000fe4000001142d */
[----:B------:R-:W-:Y:S01]  /*2e70*/  IADD3 R44, P6, PT, R45, R140, RZ ;  /* 0x0000008c2d2c7210 */ /* 0x000fe20007fde0ff */
[----:B------:R-:W-:-:S02]  /*2e80*/  VIADD R29, R205, 0xfffffffa ;  /* 0xfffffffacd1d7836 */ /* 0x000fc40000000000 */
[----:B------:R-:W-:Y:S01]  /*2e90*/  VIADD R88, R205, 0xffffffe0 ;  /* 0xffffffe0cd587836 */ /* 0x000fe20000000000 */
[----:B------:R-:W-:Y:S01]  /*2ea0*/  PRMT R211, RZ, 0x7610, R211 ;  /* 0x00007610ffd37816 */ /* 0x000fe200000000d3 */
[----:B------:R-:W-:Y:S01]  /*2eb0*/  IMAD.X R45, R59, 0x1, R133, P6 ;  /* 0x000000013b2d7824 */ /* 0x000fe200030e0685 */
[----:B------:R-:W-:Y:S02]  /*2ec0*/  SHF.R.S32.HI R59, RZ, 0x1f, R65 ;  /* 0x0000001fff3b7819 */ /* 0x000fe40000011441 */
[----:B------:R-:W-:Y:S02]  /*2ed0*/  PRMT R216, RZ, 0x7610, R216 ;  /* 0x00007610ffd87816 */ /* 0x000fe400000000d8 */
[----:B------:R-:W-:Y:S01]  /*2ee0*/  PRMT R191, RZ, 0x7610, R191 ;  /* 0x00007610ffbf7816 */ /* 0x000fe200000000bf */
[C---:B------:R-:W-:Y:S02]  /*2ef0*/  IMAD R116, R135.reuse, 0x35, RZ ;  /* 0x0000003587747824 */ /* 0x040fe400078e02ff */
[----:B------:R-:W-:-:S02]  /*2f00*/  IMAD R118, R135, 0x37, RZ ;  /* 0x0000003787767824 */ /* 0x000fc400078e02ff */
[C---:B------:R-:W-:Y:S02]  /*2f10*/  VIADD R150, R205.reuse, 0xfffffff2 ;  /* 0xfffffff2cd967836 */ /* 0x040fe40000000000 */
[----:B------:R-:W-:Y:S01]  /*2f20*/  VIADD R152, R205, 0xfffffff1 ;  /* 0xfffffff1cd987836 */ /* 0x000fe20000000000 */
[----:B------:R-:W-:Y:S01]  /*2f30*/  PRMT R204, RZ, 0x7610, R204 ;  /* 0x00007610ffcc7816 */ /* 0x000fe200000000cc */
[----:B------:R1:W2:Y:S01]  /*2f40*/  @!P4 LDG.E.U8 R232, desc[UR26][R34.64] ;  /* 0x0000001a22e8c981 */ /* 0x0002a2000c1e1100 */
[----:B------:R-:W-:Y:S01]  /*2f50*/  IADD3 R38, P4, PT, R39, R140, RZ ;  /* 0x0000008c27267210 */ /* 0x000fe20007f9e0ff */
[----:B------:R-:W3:Y:S02]  /*2f60*/  LDCU UR11, c[0x0][0x384] ;  /* 0x00007080ff0b77ac */ /* 0x000ee40008000800 */
[----:B------:R-:W4:Y:S02]  /*2f70*/  @!P5 LDG.E.U8 R230, desc[UR26][R132.64] ;  /* 0x0000001a84e6d981 */ /* 0x000f24000c1e1100 */
[----:B------:R-:W-:Y:S01]  /*2f80*/  IMAD.X R39, R55, 0x1, R133, P4 ;  /* 0x0000000137277824 */ /* 0x000fe200020e0685 */
[----:B------:R-:W-:Y:S01]  /*2f90*/  ISETP.GE.U32.AND P5, PT, R29, 0x7fffffbb, PT ;  /* 0x7fffffbb1d00780c */ /* 0x000fe20003fa6070 */
[----:B------:R5:W2:Y:S01]  /*2fa0*/  @!P2 LDG.E.U8 R214, desc[UR26][R44.64] ;  /* 0x0000001a2cd6a981 */ /* 0x000aa2000c1e1100 */
[----:B-1----:R-:W-:-:S03]  /*2fb0*/  IMAD.SHL.U32 R35, R135, 0x4, RZ ;  /* 0x0000000487237824 */ /* 0x002fc600078e00ff */
[----:B------:R1:W2:Y:S01]  /*2fc0*/  @!P0 LDG.E.U8 R207, desc[UR26][R38.64] ;  /* 0x0000001a26cf8981 */ /* 0x0002a2000c1e1100 */
[----:B------:R-:W-:Y:S01]  /*2fd0*/  VIADD R29, R205, 0xfffffff8 ;  /* 0xfffffff8cd1d7836 */ /* 0x000fe20000000000 */
[-C--:B------:R-:W-:Y:S02]  /*2fe0*/  IADD3 R64, P6, PT, R65, R140.reuse, RZ ;  /* 0x0000008c41407210 */ /* 0x080fe40007fde0ff */
[----:B------:R-:W-:Y:S02]  /*2ff0*/  SHF.R.S32.HI R55, RZ, 0x1f, R35 ;  /* 0x0000001fff377819 */ /* 0x000fe40000011423 */
[-C--:B------:R-:W-:Y:S01]  /*3000*/  IADD3 R34, P0, PT, R35, R140.reuse, RZ ;  /* 0x0000008c23227210 */ /* 0x080fe20007f1e0ff */
[----:B-----5:R-:W-:Y:S01]  /*3010*/  IMAD R45, R135, 0x7, RZ ;  /* 0x00000007872d7824 */ /* 0x020fe200078e02ff */
[----:B------:R-:W-:Y:S01]  /*3020*/  ISETP.GE.U32.AND P2, PT, R29, 0x7fffffb9, PT ;  /* 0x7fffffb91d00780c */ /* 0x000fe20003f46070 */
[--C-:B------:R-:W-:Y:S02]  /*3030*/  IMAD.X R65, R59, 0x1, R133.reuse, P6 ;  /* 0x000000013b417824 */ /* 0x100fe400030e0685 */
[----:B------:R-:W-:Y:S01]  /*3040*/  IMAD.X R35, R55, 0x1, R133, P0 ;  /* 0x0000000137237824 */ /* 0x000fe200000e0685 */
[----:B------:R-:W-:Y:S01]  /*3050*/  SHF.R.S32.HI R59, RZ, 0x1f, R45 ;  /* 0x0000001fff3b7819 */ /* 0x000fe2000001142d */
[----:B------:R-:W-:Y:S01]  /*3060*/  VIADD R29, R205, 0xfffffff6 ;  /* 0xfffffff6cd1d7836 */ /* 0x000fe20000000000 */
[----:B------:R-:W-:Y:S01]  /*3070*/  IADD3 R44, P6, PT, R45, R140, RZ ;  /* 0x0000008c2d2c7210 */ /* 0x000fe20007fde0ff */
[----:B-1----:R-:W-:Y:S01]  /*3080*/  IMAD R39, R135, 0x6, RZ ;  /* 0x0000000687277824 */ /* 0x002fe200078e02ff */
[----:B------:R-:W-:Y:S01]  /*3090*/  ISETP.GE.U32.AND P4, PT, R49, 0x7fffffba, PT ;  /* 0x7fffffba3100780c */ /* 0x000fe20003f86070 */
[----:B------:R-:W-:Y:S01]  /*30a0*/  VIADD R49, R205, 0xfffffff7 ;  /* 0xfffffff7cd317836 */ /* 0x000fe20000000000 */
[----:B------:R1:W5:Y:S01]  /*30b0*/  @!P3 LDG.E.U8 R189, desc[UR26][R34.64] ;  /* 0x0000001a22bdb981 */ /* 0x000362000c1e1100 */
[----:B------:R-:W-:Y:S01]  /*30c0*/  IMAD.X R45, R59, 0x1, R133, P6 ;  /* 0x000000013b2d7824 */ /* 0x000fe200030e0685 */
[----:B------:R-:W-:-:S02]  /*30d0*/  SHF.R.S32.HI R55, RZ, 0x1f, R39 ;  /* 0x0000001fff377819 */ /* 0x000fc40000011427 */
[----:B------:R0:W2:Y:S01]  /*30e0*/  @!P5 LDG.E.U8 R206, desc[UR26][R64.64] ;  /* 0x0000001a40ced981 */ /* 0x0000a2000c1e1100 */
[----:B------:R-:W-:Y:S01]  /*30f0*/  ISETP.GE.U32.AND P5, PT, R29, 0x7fffffb7, PT ;  /* 0x7fffffb71d00780c */ /* 0x000fe20003fa6070 */
[----:B------:R-:W-:Y:S01]  /*3100*/  IMAD.SHL.U32 R29, R135, 0x8, RZ ;  /* 0x00000008871d7824 */ /* 0x000fe200078e00ff */
[-C--:B------:R-:W-:Y:S02]  /*3110*/  IADD3 R38, P3, PT, R39, R140.reuse, RZ ;  /* 0x0000008c27267210 */ /* 0x080fe40007f7e0ff */
[----:B-1----:R-:W-:Y:S02]  /*3120*/  PRMT R34, RZ, 0x7610, R34 ;  /* 0x00007610ff227816 */ /* 0x002fe40000000022 */
[----:B------:R-:W-:Y:S01]  /*3130*/  ISETP.GE.U32.AND P0, PT, R49, 0x7fffffb8, PT ;  /* 0x7fffffb83100780c */ /* 0x000fe20003f06070 */
[----:B------:R-:W-:Y:S01]  /*3140*/  IMAD.X R39, R55, 0x1, R133, P3 ;  /* 0x0000000137277824 */ /* 0x000fe200018e0685 */
[----:B------:R-:W-:Y:S02]  /*3150*/  SHF.R.S32.HI R59, RZ, 0x1f, R29 ;  /* 0x0000001fff3b7819 */ /* 0x000fe4000001141d */
[----:B------:R-:W2:Y:S01]  /*3160*/  @!P2 LDG.E.U8 R34, desc[UR26][R44.64] ;  /* 0x0000001a2c22a981 */ /* 0x000ea2000c1e1100 */
[----:B0-----:R-:W-:-:S03]  /*3170*/  IADD3 R64, P2, PT, R29, R140, RZ ;  /* 0x0000008c1d407210 */ /* 0x001fc60007f5e0ff */
[----:B------:R0:W2:Y:S02]  /*3180*/  @!P4 LDG.E.U8 R177, desc[UR26][R38.64] ;  /* 0x0000001a26b1c981 */ /* 0x0000a4000c1e1100 */
[----:B------:R-:W-:-:S05]  /*3190*/  IMAD.X R65, R59, 0x1, R133, P2 ;  /* 0x000000013b417824 */ /* 0x000fca00010e0685 */
[----:B------:R1:W2:Y:S01]  /*31a0*/  @!P0 LDG.E.U8 R248, desc[UR26][R64.64] ;  /* 0x0000001a40f88981 */ /* 0x0002a2000c1e1100 */
[----:B0-----:R-:W-:-:S05]  /*31b0*/  VIADD R38, R205, 0xffffffec ;  /* 0xffffffeccd267836 */ /* 0x001fca0000000000 */
[----:B------:R-:W-:Y:S01]  /*31c0*/  ISETP.GE.U32.AND P0, PT, R38, 0x7fffffad, PT ;  /* 0x7fffffad2600780c */ /* 0x000fe20003f06070 */
[C---:B------:R-:W-:Y:S02]  /*31d0*/  VIADD R38, R205.reuse, 0xffffffed ;  /* 0xffffffedcd267836 */ /* 0x040fe40000000000 */
[----:B------:R-:W-:-:S03]  /*31e0*/  VIADD R39, R205, 0xffffffee ;  /* 0xffffffeecd277836 */ /* 0x000fc60000000000 */
[----:B------:R-:W-:Y:S01]  /*31f0*/  ISETP.GE.U32.AND P2, PT, R38, 0x7fffffae, PT ;  /* 0x7fffffae2600780c */ /* 0x000fe20003f46070 */
[----:B------:R-:W-:Y:S01]  /*3200*/  VIADD R38, R205, 0xffffffef ;  /* 0xffffffefcd267836 */ /* 0x000fe20000000000 */
[----:B------:R-:W-:Y:S02]  /*3210*/  SEL R80, RZ, 0x1, P0 ;  /* 0x00000001ff507807 */ /* 0x000fe40000000000 */
[----:B------:R-:W-:Y:S01]  /*3220*/  ISETP.GE.U32.AND P0, PT, R39, 0x7fffffaf, PT ;  /* 0x7fffffaf2700780c */ /* 0x000fe20003f06070 */
[C---:B------:R-:W-:Y:S01]  /*3230*/  VIADD R39, R205.reuse, 0xffffffe8 ;  /* 0xffffffe8cd277836 */ /* 0x040fe20000000000 */
[----:B------:R-:W-:Y:S02]  /*3240*/  SEL R89, RZ, 0x1fffe, P2 ;  /* 0x0001fffeff597807 */ /* 0x000fe40001000000 */
[----:B------:R-:W-:Y:S01]  /*3250*/  ISETP.GE.U32.AND P2, PT, R38, 0x7fffffb0, PT ;  /* 0x7fffffb02600780c */ /* 0x000fe20003f46070 */
[----:B------:R-:W-:Y:S01]  /*3260*/  VIADD R38, R205, 0xffffffe9 ;  /* 0xffffffe9cd267836 */ /* 0x000fe20000000000 */
[----:B------:R-:W-:-:S02]  /*3270*/  SEL R102, RZ, 0x4, P0 ;  /* 0x00000004ff667807 */ /* 0x000fc40000000000 */
[----:B------:R-:W-:Y:S01]  /*3280*/  ISETP.GE.U32.AND P0, PT, R39, 0x7fffffa9, PT ;  /* 0x7fffffa92700780c */ /* 0x000fe20003f06070 */
[C---:B------:R-:W-:Y:S01]  /*3290*/  VIADD R39, R205.reuse, 0xffffffea ;  /* 0xffffffeacd277836 */ /* 0x040fe20000000000 */
[----:B------:R-:W-:Y:S02]  /*32a0*/  SEL R109, RZ, 0x7fff8, P2 ;  /* 0x0007fff8ff6d7807 */ /* 0x000fe40001000000 */
[----:B------:R-:W-:Y:S01]  /*32b0*/  ISETP.GE.U32.AND P2, PT, R38, 0x7fffffaa, PT ;  /* 0x7fffffaa2600780c */ /* 0x000fe20003f46070 */
[----:B------:R-:W-:Y:S02]  /*32c0*/  VIADD R38, R205, 0xffffffeb ;  /* 0xffffffebcd267836 */ /* 0x000fe40000000000 */
[----:B------:R-:W-:Y:S01]  /*32d0*/  IMAD R35, R135, 0x9, RZ ;  /* 0x0000000987237824 */ /* 0x000fe200078e02ff */
[----:B------:R-:W-:Y:S02]  /*32e0*/  SEL R108, RZ, 0x1, P0 ;  /* 0x00000001ff6c7807 */ /* 0x000fe40000000000 */
[----:B------:R-:W-:Y:S01]  /*32f0*/  ISETP.GE.U32.AND P0, PT, R39, 0x7fffffab, PT ;  /* 0x7fffffab2700780c */ /* 0x000fe20003f06070 */
[----:B------:R-:W-:Y:S01]  /*3300*/  VIADD R39, R205, 0xffffffe4 ;  /* 0xffffffe4cd277836 */ /* 0x000fe20000000000 */
[----:B------:R-:W-:-:S02]  /*3310*/  SEL R113, RZ, 0x1fffe, P2 ;  /* 0x0001fffeff717807 */ /* 0x000fc40001000000 */
[----:B------:R-:W-:Y:S01]  /*3320*/  ISETP.GE.U32.AND P2, PT, R38, 0x7fffffac, PT ;  /* 0x7fffffac2600780c */ /* 0x000fe20003f46070 */
[----:B------:R-:W-:Y:S01]  /*3330*/  VIADD R38, R205, 0xffffffe5 ;  /* 0xffffffe5cd267836 */ /* 0x000fe20000000000 */
[----:B------:R-:W-:Y:S02]  /*3340*/  SHF.R.S32.HI R69, RZ, 0x1f, R35 ;  /* 0x0000001fff457819 */ /* 0x000fe40000011423 */
[----:B------:R-:W-:Y:S02]  /*3350*/  IADD3 R68, P4, PT, R35, R140, RZ ;  /* 0x0000008c23447210 */ /* 0x000fe40007f9e0ff */
[----:B------:R-:W-:Y:S02]  /*3360*/  SEL R106, RZ, 0x4, P0 ;  /* 0x00000004ff6a7807 */ /* 0x000fe40000000000 */
[----:B------:R-:W-:Y:S01]  /*3370*/  ISETP.GE.U32.AND P0, PT, R39, 0x7fffffa5, PT ;  /* 0x7fffffa52700780c */ /* 0x000fe20003f06070 */
[----:B------:R-:W-:Y:S01]  /*3380*/  IMAD.X R69, R69, 0x1, R133, P4 ;  /* 0x0000000145457824 */ /* 0x000fe200020e0685 */
[----:B------:R-:W-:Y:S01]  /*3390*/  SEL R111, RZ, 0x7fff8, P2 ;  /* 0x0007fff8ff6f7807 */ /* 0x000fe20001000000 */
[C---:B------:R-:W-:Y:S01]  /*33a0*/  VIADD R39, R205.reuse, 0xffffffe7 ;  /* 0xffffffe7cd277836 */ /* 0x040fe20000000000 */
[----:B------:R-:W-:Y:S01]  /*33b0*/  ISETP.GE.U32.AND P2, PT, R38, 0x7fffffa6, PT ;  /* 0x7fffffa62600780c */ /* 0x000fe20003f46070 */
[C---:B------:R-:W-:Y:S01]  /*33c0*/  VIADD R44, R205.reuse, 0xffffffe6 ;  /* 0xffffffe6cd2c7836 */ /* 0x040fe20000000000 */
[----:B------:R0:W2:Y:S01]  /*33d0*/  @!P5 LDG.E.U8 R234, desc[UR26][R68.64] ;  /* 0x0000001a44ead981 */ /* 0x0000a2000c1e1100 */
[----:B------:R-:W-:Y:S01]  /*33e0*/  VIADD R38, R205, 0xffffffe1 ;  /* 0xffffffe1cd267836 */ /* 0x000fe20000000000 */
[----:B------:R-:W-:-:S02]  /*33f0*/  SEL R117, RZ, 0x1fffe, P2 ;  /* 0x0001fffeff757807 */ /* 0x000fc40001000000 */
[----:B------:R-:W-:Y:S02]  /*3400*/  SEL R112, RZ, 0x1, P0 ;  /* 0x00000001ff707807 */ /* 0x000fe40000000000 */
[----:B------:R-:W-:Y:S01]  /*3410*/  ISETP.GE.U32.AND P2, PT, R39, 0x7fffffa8, PT ;  /* 0x7fffffa82700780c */ /* 0x000fe20003f46070 */
[C---:B------:R-:W-:Y:S01]  /*3420*/  VIADD R39, R205.reuse, 0xffffffe2 ;  /* 0xffffffe2cd277836 */ /* 0x040fe20000000000 */
[----:B------:R-:W-:Y:S02]  /*3430*/  ISETP.GE.U32.AND P0, PT, R44, 0x7fffffa7, PT ;  /* 0x7fffffa72c00780c */ /* 0x000fe40003f06070 */
[----:B------:R-:W-:Y:S01]  /*3440*/  ISETP.GE.U32.AND P5, PT, R38, 0x7fffffa2, PT ;  /* 0x7fffffa22600780c */ /* 0x000fe20003fa6070 */
[----:B------:R-:W-:Y:S01]  /*3450*/  VIADD R38, R205, 0xffffffe3 ;  /* 0xffffffe3cd267836 */ /* 0x000fe20000000000 */
[----:B------:R-:W-:Y:S02]  /*3460*/  SEL R110, RZ, 0x4, P0 ;  /* 0x00000004ff6e7807 */ /* 0x000fe40000000000 */
[----:B------:R-:W-:-:S02]  /*3470*/  SEL R115, RZ, 0x7fff8, P2 ;  /* 0x0007fff8ff737807 */ /* 0x000fc40001000000 */
[----:B------:R-:W-:Y:S01]  /*3480*/  ISETP.GE.U32.AND P0, PT, R39, 0x7fffffa3, PT ;  /* 0x7fffffa32700780c */ /* 0x000fe20003f06070 */
[C---:B------:R-:W-:Y:S01]  /*3490*/  VIADD R39, R205.reuse, 0xffffffcc ;  /* 0xffffffcccd277836 */ /* 0x040fe20000000000 */
[----:B------:R-:W-:Y:S01]  /*34a0*/  ISETP.GE.U32.AND P2, PT, R38, 0x7fffffa4, PT ;  /* 0x7fffffa42600780c */ /* 0x000fe20003f46070 */
[C---:B------:R-:W-:Y:S01]  /*34b0*/  VIADD R38, R205.reuse, 0xffffffcd ;  /* 0xffffffcdcd267836 */ /* 0x040fe20000000000 */
[----:B------:R-:W-:Y:S01]  /*34c0*/  SEL R114, RZ, 0x4, P0 ;  /* 0x00000004ff727807 */ /* 0x000fe20000000000 */
[----:B------:R-:W-:Y:S01]  /*34d0*/  VIADD R44, R205, 0xffffffce ;  /* 0xffffffcecd2c7836 */ /* 0x000fe20000000000 */
[----:B------:R-:W-:Y:S01]  /*34e0*/  ISETP.GE.U32.AND P0, PT, R39, 0x7fffff8d, PT ;  /* 0x7fffff8d2700780c */ /* 0x000fe20003f06070 */
[----:B------:R-:W-:Y:S01]  /*34f0*/  VIADD R39, R205, 0xffffffcf ;  /* 0xffffffcfcd277836 */ /* 0x000fe20000000000 */
[----:B------:R-:W-:Y:S02]  /*3500*/  SEL R119, RZ, 0x7fff8, P2 ;  /* 0x0007fff8ff777807 */ /* 0x000fe40001000000 */
[----:B------:R-:W-:-:S02]  /*3510*/  ISETP.GE.U32.AND P2, PT, R38, 0x7fffff8e, PT ;  /* 0x7fffff8e2600780c */ /* 0x000fc40003f46070 */
[----:B------:R-:W-:Y:S02]  /*3520*/  SEL R38, RZ, 0x1, P0 ;  /* 0x00000001ff267807 */ /* 0x000fe40000000000 */
[----:B-1----:R-:W-:Y:S02]  /*3530*/  SEL R65, RZ, 0x1fffe, P2 ;  /* 0x0001fffeff417807 */ /* 0x002fe40001000000 */
[----:B------:R-:W-:Y:S01]  /*3540*/  ISETP.GE.U32.AND P0, PT, R44, 0x7fffff8f, PT ;  /* 0x7fffff8f2c00780c */ /* 0x000fe20003f06070 */
[----:B------:R-:W-:Y:S01]  /*3550*/  VIADD R44, R205, 0xffffffc8 ;  /* 0xffffffc8cd2c7836 */ /* 0x000fe20000000000 */
[----:B------:R-:W-:Y:S01]  /*3560*/  ISETP.GE.U32.AND P2, PT, R39, 0x7fffff90, PT ;  /* 0x7fffff902700780c */ /* 0x000fe20003f46070 */
[C---:B------:R-:W-:Y:S01]  /*3570*/  VIADD R39, R205.reuse, 0xffffffc9 ;  /* 0xffffffc9cd277836 */ /* 0x040fe20000000000 */
[----:B------:R-:W-:Y:S01]  /*3580*/  SEL R64, RZ, 0x4, P0 ;  /* 0x00000004ff407807 */ /* 0x000fe20000000000 */
[C---:B------:R-:W-:Y:S01]  /*3590*/  VIADD R45, R205.reuse, 0xffffffca ;  /* 0xffffffcacd2d7836 */ /* 0x040fe20000000000 */
[----:B------:R-:W-:Y:S01]  /*35a0*/  SEL R59, RZ, 0x7fff8, P2 ;  /* 0x0007fff8ff3b7807 */ /* 0x000fe20001000000 */
[----:B------:R-:W-:Y:S01]  /*35b0*/  VIADD R49, R205, 0xfffffff5 ;  /* 0xfffffff5cd317836 */ /* 0x000fe20000000000 */
[----:B------:R-:W-:-:S02]  /*35c0*/  ISETP.GE.U32.AND P0, PT, R44, 0x7fffff89, PT ;  /* 0x7fffff892c00780c */ /* 0x000fc40003f06070 */
[----:B------:R-:W-:Y:S01]  /*35d0*/  ISETP.GE.U32.AND P2, PT, R39, 0x7fffff8a, PT ;  /* 0x7fffff8a2700780c */ /* 0x000fe20003f46070 */
[----:B------:R-:W-:Y:S01]  /*35e0*/  VIADD R39, R205, 0xffffffcb ;  /* 0xffffffcbcd277836 */ /* 0x000fe20000000000 */
[----:B------:R-:W-:Y:S02]  /*35f0*/  SEL R44, RZ, 0x1, P0 ;  /* 0x00000001ff2c7807 */ /* 0x000fe40000000000 */
[----:B------:R-:W-:Y:S01]  /*3600*/  ISETP.GE.U32.AND P0, PT, R45, 0x7fffff8b, PT ;  /* 0x7fffff8b2d00780c */ /* 0x000fe20003f06070 */
[----:B------:R-:W-:Y:S01]  /*3610*/  VIADD R45, R205, 0xffffffc4 ;  /* 0xffffffc4cd2d7836 */ /* 0x000fe20000000000 */
[----:B------:R-:W-:Y:S02]  /*3620*/  SEL R75, RZ, 0x1fffe, P2 ;  /* 0x0001fffeff4b7807 */ /* 0x000fe40001000000 */
[----:B------:R-:W-:Y:S01]  /*3630*/  ISETP.GE.U32.AND P3, PT, R49, 0x7fffffb6, PT ;  /* 0x7fffffb63100780c */ /* 0x000fe20003f66070 */
[----:B------:R-:W-:Y:S01]  /*3640*/  VIADD R49, R205, 0xfffffff4 ;  /* 0xfffffff4cd317836 */ /* 0x000fe20000000000 */
[----:B------:R-:W-:Y:S01]  /*3650*/  ISETP.GE.U32.AND P2, PT, R39, 0x7fffff8c, PT ;  /* 0x7fffff8c2700780c */ /* 0x000fe20003f46070 */
[----:B------:R-:W-:Y:S01]  /*3660*/  VIADD R39, R205, 0xffffffc5 ;  /* 0xffffffc5cd277836 */ /* 0x000fe20000000000 */
[----:B------:R-:W-:-:S02]  /*3670*/  SEL R74, RZ, 0x4, P0 ;  /* 0x00000004ff4a7807 */ /* 0x000fc40000000000 */
[----:B------:R-:W-:Y:S01]  /*3680*/  ISETP.GE.U32.AND P0, PT, R45, 0x7fffff85, PT ;  /* 0x7fffff852d00780c */ /* 0x000fe20003f06070 */
[----:B------:R-:W-:Y:S01]  /*3690*/  VIADD R45, R205, 0xffffffc7 ;  /* 0xffffffc7cd2d7836 */ /* 0x000fe20000000000 */
[----:B0-----:R-:W-:Y:S02]  /*36a0*/  SEL R69, RZ, 0x7fff8, P2 ;  /* 0x0007fff8ff457807 */ /* 0x001fe40001000000 */
[----:B------:R-:W-:Y:S01]  /*36b0*/  ISETP.GE.U32.AND P6, PT, R49, 0x7fffffb5, PT ;  /* 0x7fffffb53100780c */ /* 0x000fe20003fc6070 */
[----:B------:R-:W-:Y:S01]  /*36c0*/  VIADD R49, R205, 0xffffffc6 ;  /* 0xffffffc6cd317836 */ /* 0x000fe20000000000 */
[----:B------:R-:W-:Y:S01]  /*36d0*/  ISETP.GE.U32.AND P2, PT, R39, 0x7fffff86, PT ;  /* 0x7fffff862700780c */ /* 0x000fe20003f46070 */
[----:B------:R-:W-:Y:S01]  /*36e0*/  VIADD R39, R205, 0xffffffc1 ;  /* 0xffffffc1cd277836 */ /* 0x000fe20000000000 */
[----:B------:R-:W-:Y:S02]  /*36f0*/  SEL R121, RZ, 0x1fffe, P5 ;  /* 0x0001fffeff797807 */ /* 0x000fe40002800000 */
[----:B------:R-:W-:-:S02]  /*3700*/  SEL R81, RZ, 0x1fffe, P2 ;  /* 0x0001fffeff517807 */ /* 0x000fc40001000000 */
[----:B------:R-:W-:Y:S02]  /*3710*/  SEL R68, RZ, 0x1, P0 ;  /* 0x00000001ff447807 */ /* 0x000fe40000000000 */
[----:B------:R-:W-:Y:S01]  /*3720*/  ISETP.GE.U32.AND P2, PT, R45, 0x7fffff88, PT ;  /* 0x7fffff882d00780c */ /* 0x000fe20003f46070 */
[----:B------:R-:W-:Y:S01]  /*3730*/  VIADD R45, R205, 0xffffffc2 ;  /* 0xffffffc2cd2d7836 */ /* 0x000fe20000000000 */
[----:B------:R-:W-:Y:S02]  /*3740*/  ISETP.GE.U32.AND P0, PT, R49, 0x7fffff87, PT ;  /* 0x7fffff873100780c */ /* 0x000fe40003f06070 */
[----:B------:R-:W-:Y:S01]  /*3750*/  ISETP.GE.U32.AND P5, PT, R39, 0x7fffff82, PT ;  /* 0x7fffff822700780c */ /* 0x000fe20003fa6070 */
[----:B------:R-:W-:Y:S01]  /*3760*/  VIADD R39, R205, 0xffffffc3 ;  /* 0xffffffc3cd277836 */ /* 0x000fe20000000000 */
[----:B------:R-:W-:Y:S02]  /*3770*/  SEL R132, RZ, 0x4, P0 ;  /* 0x00000004ff847807 */ /* 0x000fe40000000000 */
[----:B------:R-:W-:-:S02]  /*3780*/  SEL R79, RZ, 0x7fff8, P2 ;  /* 0x0007fff8ff4f7807 */ /* 0x000fc40001000000 */
[----:B------:R-:W-:Y:S01]  /*3790*/  ISETP.GE.U32.AND P0, PT, R45, 0x7fffff83, PT ;  /* 0x7fffff832d00780c */ /* 0x000fe20003f06070 */
[----:B------:R-:W-:Y:S01]  /*37a0*/  VIADD R45, R205, 0xffffffdc ;  /* 0xffffffdccd2d7836 */ /* 0x000fe20000000000 */
        /* <DEDUP_REMOVED lines=8> */
[----:B------:R-:W-:-:S02]  /*3830*/  SEL R90, RZ, 0x1, P0 ;  /* 0x00000001ff5a7807 */ /* 0x000fc40000000000 */
        /* <DEDUP_REMOVED lines=28> */
[C---:B------:R-:W-:Y:S01]  /*3a00*/  VIADD R39, R205.reuse, 0xffffffd1 ;  /* 0xffffffd1cd277836 */ /* 0x040fe20000000000 */
[----:B------:R-:W-:Y:S01]  /*3a10*/  SEL R96, RZ, 0x4, P0 ;  /* 0x00000004ff607807 */ /* 0x000fe20000000000 */
[----:B------:R-:W-:Y:S01]  /*3a20*/  VIADD R49, R205, 0xffffffd2 ;  /* 0xffffffd2cd317836 */ /* 0x000fe20000000000 */
[----:B------:R-:W-:Y:S01]  /*3a30*/  ISETP.GE.U32.AND P0, PT, R45, 0x7fffff91, PT ;  /* 0x7fffff912d00780c */ /* 0x000fe20003f06070 */
[----:B------:R-:W-:Y:S01]  /*3a40*/  VIADD R45, R205, 0xffffffd3 ;  /* 0xffffffd3cd2d7836 */ /* 0x000fe20000000000 */
[----:B------:R-:W-:Y:S02]  /*3a50*/  SEL R101, RZ, 0x7fff8, P2 ;  /* 0x0007fff8ff657807 */ /* 0x000fe40001000000 */
[----:B------:R-:W-:Y:S01]  /*3a60*/  ISETP.GE.U32.AND P2, PT, R39, 0x7fffff92, PT ;  /* 0x7fffff922700780c */ /* 0x000fe20003f46070 */
[----:B------:R-:W-:Y:S01]  /*3a70*/  VIADD R55, R205, 0xfffffff3 ;  /* 0xfffffff3cd377836 */ /* 0x000fe20000000000 */
[----:B------:R-:W-:Y:S01]  /*3a80*/  SEL R100, RZ, 0x1, P0 ;  /* 0x00000001ff647807 */ /* 0x000fe20000000000 */
[----:B------:R-:W-:Y:S01]  /*3a90*/  IMAD R39, R135, 0xa, RZ ;  /* 0x0000000a87277824 */ /* 0x000fe200078e02ff */
[----:B------:R-:W-:-:S02]  /*3aa0*/  ISETP.GE.U32.AND P0, PT, R49, 0x7fffff93, PT ;  /* 0x7fffff933100780c */ /* 0x000fc40003f06070 */
[----:B------:R-:W-:Y:S02]  /*3ab0*/  SEL R107, RZ, 0x1fffe, P2 ;  /* 0x0001fffeff6b7807 */ /* 0x000fe40001000000 */
[----:B------:R-:W-:Y:S01]  /*3ac0*/  ISETP.GE.U32.AND P2, PT, R45, 0x7fffff94, PT ;  /* 0x7fffff942d00780c */ /* 0x000fe20003f46070 */
[----:B------:R-:W-:Y:S01]  /*3ad0*/  IMAD R45, R135, 0xb, RZ ;  /* 0x0000000b872d7824 */ /* 0x000fe200078e02ff */
[----:B------:R-:W-:Y:S02]  /*3ae0*/  ISETP.GE.U32.AND P4, PT, R55, 0x7fffffb4, PT ;  /* 0x7fffffb43700780c */ /* 0x000fe40003f86070 */
[----:B------:R-:W-:Y:S02]  /*3af0*/  SEL R146, RZ, 0x4, P0 ;  /* 0x00000004ff927807 */ /* 0x000fe40000000000 */
[----:B------:R-:W-:Y:S02]  /*3b00*/  SHF.R.S32.HI R55, RZ, 0x1f, R39 ;  /* 0x0000001fff377819 */ /* 0x000fe40000011427 */
[----:B------:R-:W-:-:S02]  /*3b10*/  IADD3 R84, P0, PT, R39, R140, RZ ;  /* 0x0000008c27547210 */ /* 0x000fc40007f1e0ff */
[----:B------:R-:W-:Y:S01]  /*3b20*/  SEL R105, RZ, 0x7fff8, P2 ;  /* 0x0007fff8ff697807 */ /* 0x000fe20001000000 */
[----:B------:R-:W-:Y:S01]  /*3b30*/  IMAD R49, R135, 0xc, RZ ;  /* 0x0000000c87317824 */ /* 0x000fe200078e02ff */
[----:B------:R-:W-:Y:S02]  /*3b40*/  SHF.R.S32.HI R87, RZ, 0x1f, R45 ;  /* 0x0000001fff577819 */ /* 0x000fe4000001142d */
[-C--:B------:R-:W-:Y:S01]  /*3b50*/  IADD3 R86, P2, PT, R45, R140.reuse, RZ ;  /* 0x0000008c2d567210 */ /* 0x080fe20007f5e0ff */
[----:B------:R-:W-:Y:S01]  /*3b60*/  IMAD.X R85, R55, 0x1, R133, P0 ;  /* 0x0000000137557824 */ /* 0x000fe200000e0685 */
[----:B------:R-:W-:Y:S01]  /*3b70*/  ISETP.GE.U32.AND P0, PT, R88, 0x7fffffa1, PT ;  /* 0x7fffffa15800780c */ /* 0x000fe20003f06070 */
[----:B------:R-:W-:Y:S01]  /*3b80*/  VIADD R55, R205, 0xffffffc0 ;  /* 0xffffffc0cd377836 */ /* 0x000fe20000000000 */
[----:B------:R-:W-:Y:S01]  /*3b90*/  SHF.R.S32.HI R123, RZ, 0x1f, R49 ;  /* 0x0000001fff7b7819 */ /* 0x000fe20000011431 */
[----:B------:R-:W-:Y:S01]  /*3ba0*/  IMAD.X R87, R87, 0x1, R133, P2 ;  /* 0x0000000157577824 */ /* 0x000fe200010e0685 */
[----:B------:R-:W-:Y:S01]  /*3bb0*/  IADD3 R88, P2, PT, R49, R140, RZ ;  /* 0x0000008c31587210 */ /* 0x000fe20007f5e0ff */
[----:B------:R-:W-:Y:S01]  /*3bc0*/  IMAD.IADD R104, R80, 0x1, R89 ;  /* 0x0000000150687824 */ /* 0x000fe200078e0259 */
[----:B------:R-:W-:Y:S01]  /*3bd0*/  SEL R80, RZ, 0x1, P0 ;  /* 0x00000001ff507807 */ /* 0x000fe20000000000 */
[----:B------:R-:W-:-:S02]  /*3be0*/  IMAD.IADD R108, R108, 0x1, R113 ;  /* 0x000000016c6c7824 */ /* 0x000fc400078e0271 */
[----:B------:R-:W-:Y:S01]  /*3bf0*/  IMAD.IADD R38, R38, 0x1, R65 ;  /* 0x0000000126267824 */ /* 0x000fe200078e0241 */
[----:B------:R-:W-:Y:S01]  /*3c00*/  SEL R91, RZ, 0x1fffe, P5 ;  /* 0x0001fffeff5b7807 */ /* 0x000fe20002800000 */
[----:B------:R-:W-:Y:S01]  /*3c10*/  IMAD.X R89, R123, 0x1, R133, P2 ;  /* 0x000000017b597824 */ /* 0x000fe200010e0685 */
[----:B------:R-:W-:Y:S01]  /*3c20*/  ISETP.GE.U32.AND P2, PT, R55, 0x7fffff81, PT ;  /* 0x7fffff813700780c */ /* 0x000fe20003f46070 */
[----:B------:R-:W-:Y:S01]  /*3c30*/  IMAD.IADD R121, R80, 0x1, R121 ;  /* 0x0000000150797824 */ /* 0x000fe200078e0279 */
[----:B------:R-:W-:Y:S01]  /*3c40*/  LOP3.LUT R108, R108, 0x3, RZ, 0xc0, !PT ;  /* 0x000000036c6c7812 */ /* 0x000fe200078ec0ff */
[----:B------:R-:W-:Y:S01]  /*3c50*/  IMAD.IADD R112, R112, 0x1, R117 ;  /* 0x0000000170707824 */ /* 0x000fe200078e0275 */
[----:B------:R-:W-:Y:S01]  /*3c60*/  SEL R80, RZ, 0x1, P2 ;  /* 0x00000001ff507807 */ /* 0x000fe20001000000 */
[----:B------:R-:W-:Y:S01]  /*3c70*/  IMAD.IADD R44, R44, 0x1, R75 ;  /* 0x000000012c2c7824 */ /* 0x000fe200078e024b */
[----:B------:R-:W-:Y:S01]  /*3c80*/  IADD3 R106, PT, PT, R108, R111, R106 ;  /* 0x0000006f6c6a7210 */ /* 0x000fe20007ffe06a */
[----:B------:R-:W-:Y:S01]  /*3c90*/  IMAD.IADD R68, R68, 0x1, R81 ;  /* 0x0000000144447824 */ /* 0x000fe200078e0251 */
[----:B------:R-:W-:Y:S01]  /*3ca0*/  LOP3.LUT R38, R38, 0x3, RZ, 0xc0, !PT ;  /* 0x0000000326267812 */ /* 0x000fe200078ec0ff */
[----:B------:R-:W-:Y:S01]  /*3cb0*/  IMAD.IADD R90, R90, 0x1, R95 ;  /* 0x000000015a5a7824 */ /* 0x000fe200078e025f */
[----:B------:R-:W-:Y:S01]  /*3cc0*/  LOP3.LUT R121, R121, 0x3, RZ, 0xc0, !PT ;  /* 0x0000000379797812 */ /* 0x000fe200078ec0ff */
[----:B------:R-:W-:Y:S01]  /*3cd0*/  IMAD.IADD R80, R80, 0x1, R91 ;  /* 0x0000000150507824 */ /* 0x000fe200078e025b */
[----:B------:R-:W-:Y:S01]  /*3ce0*/  IADD3 R64, PT, PT, R38, R59, R64 ;  /* 0x0000003b26407210 */ /* 0x000fe20007ffe040 */
[----:B------:R-:W-:Y:S01]  /*3cf0*/  IMAD.SHL.U32 R59, R106, 0x100, RZ ;  /* 0x000001006a3b7824 */ /* 0x000fe200078e00ff */
[----:B------:R-:W-:Y:S01]  /*3d00*/  LOP3.LUT R104, R104, 0x3, RZ, 0xc0, !PT ;  /* 0x0000000368687812 */ /* 0x000fe200078ec0ff */
[----:B------:R0:W2:Y:S01]  /*3d10*/  @!P3 LDG.E.U8 R211, desc[UR26][R84.64] ;  /* 0x0000001a54d3b981 */ /* 0x0000a2000c1e1100 */
[----:B------:R-:W-:-:S02]  /*3d20*/  LOP3.LUT R112, R112, 0x3, RZ, 0xc0, !PT ;  /* 0x0000000370707812 */ /* 0x000fc400078ec0ff */
[----:B------:R-:W-:Y:S01]  /*3d30*/  IADD3 R114, PT, PT, R121, R119, R114 ;  /* 0x0000007779727210 */ /* 0x000fe20007ffe072 */
[----:B------:R1:W2:Y:S01]  /*3d40*/  @!P6 LDG.E.U8 R216, desc[UR26][R86.64] ;  /* 0x0000001a56d8e981 */ /* 0x0002a2000c1e1100 */
[----:B------:R-:W-:Y:S02]  /*3d50*/  IADD3 R102, PT, PT, R104, R109, R102 ;  /* 0x0000006d68667210 */ /* 0x000fe40007ffe066 */
[----:B------:R-:W-:Y:S01]  /*3d60*/  IADD3 R110, PT, PT, R112, R115, R110 ;  /* 0x00000073706e7210 */ /* 0x000fe20007ffe06e */
[----:B------:R0:W2:Y:S01]  /*3d70*/  @!P4 LDG.E.U8 R191, desc[UR26][R88.64] ;  /* 0x0000001a58bfc981 */ /* 0x0000a2000c1e1100 */
[----:B------:R-:W-:Y:S02]  /*3d80*/  LOP3.LUT R80, R80, 0x3, RZ, 0xc0, !PT ;  /* 0x0000000350507812 */ /* 0x000fe400078ec0ff */
[----:B------:R-:W-:Y:S02]  /*3d90*/  LOP3.LUT R65, R114, 0xf, RZ, 0xc0, !PT ;  /* 0x0000000f72417812 */ /* 0x000fe400078ec0ff */
[----:B------:R-:W-:-:S02]  /*3da0*/  LOP3.LUT R59, R59, 0xf00, RZ, 0xe2, !PT ;  /* 0x00000f003b3b7812 */ /* 0x000fc400078ee2ff */
[----:B------:R-:W-:Y:S01]  /*3db0*/  LOP3.LUT R44, R44, 0x3, RZ, 0xc0, !PT ;  /* 0x000000032c2c7812 */ /* 0x000fe200078ec0ff */
[----:B------:R-:W-:Y:S01]  /*3dc0*/  IMAD R134, R110, 0x10, R65 ;  /* 0x000000106e867824 */ /* 0x000fe200078e0241 */
[----:B------:R-:W-:Y:S01]  /*3dd0*/  IADD3 R148, PT, PT, R80, R83, R148 ;  /* 0x0000005350947210 */ /* 0x000fe20007ffe094 */
[----:B------:R-:W-:Y:S01]  /*3de0*/  IMAD R80, R102, 0x1000, R59 ;  /* 0x0000100066507824 */ /* 0x000fe200078e023b */
[----:B------:R-:W-:Y:S01]  /*3df0*/  IADD3 R74, PT, PT, R44, R69, R74 ;  /* 0x000000452c4a7210 */ /* 0x000fe20007ffe04a */
[C---:B------:R-:W-:Y:S01]  /*3e00*/  IMAD R59, R135.reuse, 0xd, RZ ;  /* 0x0000000d873b7824 */ /* 0x040fe200078e02ff */
[----:B------:R-:W-:Y:S01]  /*3e10*/  LOP3.LUT R68, R68, 0x3, RZ, 0xc0, !PT ;  /* 0x0000000344447812 */ /* 0x000fe200078ec0ff */
[C---:B------:R-:W-:Y:S01]  /*3e20*/  IMAD R65, R135.reuse, 0xe, RZ ;  /* 0x0000000e87417824 */ /* 0x040fe200078e02ff */
[----:B------:R-:W-:Y:S01]  /*3e30*/  LOP3.LUT R44, R90, 0x3, RZ, 0xc0, !PT ;  /* 0x000000035a2c7812 */ /* 0x000fe200078ec0ff */
[C---:B------:R-:W-:Y:S02]  /*3e40*/  IMAD R69, R135.reuse, 0xf, RZ ;  /* 0x0000000f87457824 */ /* 0x040fe400078e02ff */
[C---:B------:R-:W-:Y:S01]  /*3e50*/  IMAD.SHL.U32 R75, R135.reuse, 0x10, RZ ;  /* 0x00000010874b7824 */ /* 0x040fe200078e00ff */
[----:B------:R-:W-:Y:S01]  /*3e60*/  IADD3 R132, PT, PT, R68, R79, R132 ;  /* 0x0000004f44847210 */ /* 0x000fe20007ffe084 */
[C---:B------:R-:W-:Y:S01]  /*3e70*/  IMAD R79, R135.reuse, 0x11, RZ ;  /* 0x00000011874f7824 */ /* 0x040fe200078e02ff */
[----:B------:R-:W-:Y:S01]  /*3e80*/  SHF.R.S32.HI R143, RZ, 0x1f, R59 ;  /* 0x0000001fff8f7819 */ /* 0x000fe2000001143b */
[----:B------:R-:W-:Y:S01]  /*3e90*/  IMAD R81, R135, 0x12, RZ ;  /* 0x0000001287517824 */ /* 0x000fe200078e02ff */
[----:B------:R-:W-:-:S02]  /*3ea0*/  SHF.R.S32.HI R161, RZ, 0x1f, R65 ;  /* 0x0000001fffa17819 */ /* 0x000fc40000011441 */
[-C--:B------:R-:W-:Y:S02]  /*3eb0*/  IADD3 R250, P3, PT, R59, R140.reuse, RZ ;  /* 0x0000008c3bfa7210 */ /* 0x080fe40007f7e0ff */
[-C--:B------:R-:W-:Y:S02]  /*3ec0*/  IADD3 R236, P6, PT, R65, R140.reuse, RZ ;  /* 0x0000008c41ec7210 */ /* 0x080fe40007fde0ff */
[----:B------:R-:W-:Y:S01]  /*3ed0*/  IADD3 R44, PT, PT, R44, R93, R82 ;  /* 0x0000005d2c2c7210 */ /* 0x000fe20007ffe052 */
[----:B------:R-:W-:Y:S01]  /*3ee0*/  IMAD R82, R135, 0x13, RZ ;  /* 0x0000001387527824 */ /* 0x000fe200078e02ff */
[----:B------:R-:W-:Y:S02]  /*3ef0*/  SHF.R.S32.HI R171, RZ, 0x1f, R69 ;  /* 0x0000001fffab7819 */ /* 0x000fe40000011445 */
[----:B------:R-:W-:Y:S01]  /*3f00*/  IADD3 R208, P4, PT, R69, R140, RZ ;  /* 0x0000008c45d07210 */ /* 0x000fe20007f9e0ff */
[----:B------:R-:W-:Y:S01]  /*3f10*/  IMAD R83, R135, 0x14, RZ ;  /* 0x0000001487537824 */ /* 0x000fe200078e02ff */
[----:B------:R-:W-:-:S02]  /*3f20*/  SHF.R.S32.HI R173, RZ, 0x1f, R75 ;  /* 0x0000001fffad7819 */ /* 0x000fc4000001144b */
[-C--:B------:R-:W-:Y:S01]  /*3f30*/  IADD3 R218, P5, PT, R75, R140.reuse, RZ ;  /* 0x0000008c4bda7210 */ /* 0x080fe20007fbe0ff */
[----:B------:R-:W-:Y:S01]  /*3f40*/  IMAD.X R251, R143, 0x1, R133, P3 ;  /* 0x000000018ffb7824 */ /* 0x000fe200018e0685 */
[----:B------:R-:W-:Y:S01]  /*3f50*/  SHF.R.S32.HI R179, RZ, 0x1f, R79 ;  /* 0x0000001fffb37819 */ /* 0x000fe2000001144f */
[----:B------:R-:W-:Y:S01]  /*3f60*/  IMAD.X R237, R161, 0x1, R133, P6 ;  /* 0x00000001a1ed7824 */ /* 0x000fe200030e0685 */
[----:B------:R-:W-:Y:S01]  /*3f70*/  SHF.R.S32.HI R181, RZ, 0x1f, R81 ;  /* 0x0000001fffb57819 */ /* 0x000fe20000011451 */
[--C-:B------:R-:W-:Y:S01]  /*3f80*/  IMAD.X R209, R171, 0x1, R133.reuse, P4 ;  /* 0x00000001abd17824 */ /* 0x100fe200020e0685 */
[-C--:B------:R-:W-:Y:S01]  /*3f90*/  IADD3 R192, P3, PT, R79, R140.reuse, RZ ;  /* 0x0000008c4fc07210 */ /* 0x080fe20007f7e0ff */
[----:B0-----:R-:W-:Y:S01]  /*3fa0*/  IMAD R84, R135, 0x15, RZ ;  /* 0x0000001587547824 */ /* 0x001fe200078e02ff */
[-C--:B------:R-:W-:Y:S01]  /*3fb0*/  IADD3 R202, P6, PT, R81, R140.reuse, RZ ;  /* 0x0000008c51ca7210 */ /* 0x080fe20007fde0ff */
[----:B------:R-:W-:Y:S01]  /*3fc0*/  IMAD.X R219, R173, 0x1, R133, P5 ;  /* 0x00000001addb7824 */ /* 0x000fe200028e0685 */
[----:B------:R-:W-:Y:S01]  /*3fd0*/  SHF.R.S32.HI R183, RZ, 0x1f, R82 ;  /* 0x0000001fffb77819 */ /* 0x000fe20000011452 */
[C---:B------:R-:W-:Y:S01]  /*3fe0*/  IMAD R85, R135.reuse, 0x16, RZ ;  /* 0x0000001687557824 */ /* 0x040fe200078e02ff */
[-C--:B------:R-:W-:Y:S01]  /*3ff0*/  IADD3 R180, P4, PT, R82, R140.reuse, RZ ;  /* 0x0000008c52b47210 */ /* 0x080fe20007f9e0ff */
[----:B-1----:R-:W-:Y:S01]  /*4000*/  IMAD R86, R135, 0x17, RZ ;  /* 0x0000001787567824 */ /* 0x002fe200078e02ff */
[----:B------:R-:W-:Y:S01]  /*4010*/  SHF.R.S32.HI R185, RZ, 0x1f, R83 ;  /* 0x0000001fffb97819 */ /* 0x000fe20000011453 */
[----:B------:R-:W-:Y:S01]  /*4020*/  IMAD.IADD R94, R94, 0x1, R99 ;  /* 0x000000015e5e7824 */ /* 0x000fe200078e0263 */
[-C--:B------:R-:W-:Y:S01]  /*4030*/  IADD3 R246, P5, PT, R83, R140.reuse, RZ ;  /* 0x0000008c53f67210 */ /* 0x080fe20007fbe0ff */
[----:B------:R-:W-:Y:S01]  /*4040*/  IMAD R87, R135, 0x18, RZ ;  /* 0x0000001887577824 */ /* 0x000fe200078e02ff */
[----:B------:R-:W-:Y:S01]  /*4050*/  SHF.R.S32.HI R187, RZ, 0x1f, R84 ;  /* 0x0000001fffbb7819 */ /* 0x000fe20000011454 */
[--C-:B------:R-:W-:Y:S01]  /*4060*/  IMAD.X R193, R179, 0x1, R133.reuse, P3 ;  /* 0x00000001b3c17824 */ /* 0x100fe200018e0685 */
[-C--:B------:R-:W-:Y:S01]  /*4070*/  IADD3 R238, P3, PT, R84, R140.reuse, RZ ;  /* 0x0000008c54ee7210 */ /* 0x080fe20007f7e0ff */
[----:B------:R-:W-:Y:S01]  /*4080*/  IMAD.X R203, R181, 0x1, R133, P6 ;  /* 0x00000001b5cb7824 */ /* 0x000fe200030e0685 */
[----:B------:R-:W-:Y:S01]  /*4090*/  SHF.R.S32.HI R195, RZ, 0x1f, R85 ;  /* 0x0000001fffc37819 */ /* 0x000fe20000011455 */
[--C-:B------:R-:W-:Y:S01]  /*40a0*/  IMAD.X R181, R183, 0x1, R133.reuse, P4 ;  /* 0x00000001b7b57824 */ /* 0x100fe200020e0685 */
[----:B------:R-:W-:Y:S01]  /*40b0*/  SHF.R.S32.HI R197, RZ, 0x1f, R86 ;  /* 0x0000001fffc57819 */ /* 0x000fe20000011456 */
[----:B------:R-:W-:Y:S01]  /*40c0*/  IMAD R88, R135, 0x19, RZ ;  /* 0x0000001987587824 */ /* 0x000fe200078e02ff */
[-C--:B------:R-:W-:Y:S01]  /*40d0*/  IADD3 R212, P6, PT, R85, R140.reuse, RZ ;  /* 0x0000008c55d47210 */ /* 0x080fe20007fde0ff */
[----:B------:R-:W-:Y:S01]  /*40e0*/  IMAD.X R247, R185, 0x1, R133, P5 ;  /* 0x00000001b9f77824 */ /* 0x000fe200028e0685 */
[-C--:B------:R-:W-:Y:S01]  /*40f0*/  IADD3 R220, P4, PT, R86, R140.reuse, RZ ;  /* 0x0000008c56dc7210 */ /* 0x080fe20007f9e0ff */
[C---:B------:R-:W-:Y:S01]  /*4100*/  IMAD R90, R135.reuse, 0x1b, RZ ;  /* 0x0000001b875a7824 */ /* 0x040fe200078e02ff */
[----:B------:R-:W-:Y:S01]  /*4110*/  LOP3.LUT R38, R94, 0x3, RZ, 0xc0, !PT ;  /* 0x000000035e267812 */ /* 0x000fe200078ec0ff */
[----:B------:R-:W-:Y:S01]  /*4120*/  IMAD.IADD R98, R98, 0x1, R103 ;  /* 0x0000000162627824 */ /* 0x000fe200078e0267 */
[----:B------:R-:W-:Y:S01]  /*4130*/  SHF.R.S32.HI R199, RZ, 0x1f, R87 ;  /* 0x0000001fffc77819 */ /* 0x000fe20000011457 */
[----:B------:R-:W-:Y:S01]  /*4140*/  IMAD R91, R135, 0x1c, RZ ;  /* 0x0000001c875b7824 */ /* 0x000fe200078e02ff */
[-C--:B------:R-:W-:Y:S01]  /*4150*/  IADD3 R194, P5, PT, R87, R140.reuse, RZ ;  /* 0x0000008c57c27210 */ /* 0x080fe20007fbe0ff */
[--C-:B------:R-:W-:Y:S01]  /*4160*/  IMAD.X R239, R187, 0x1, R133.reuse, P3 ;  /* 0x00000001bbef7824 */ /* 0x100fe200018e0685 */
[----:B------:R-:W-:Y:S01]  /*4170*/  IADD3 R38, PT, PT, R38, R97, R92 ;  /* 0x0000006126267210 */ /* 0x000fe20007ffe05c */
[----:B------:R-:W-:Y:S01]  /*4180*/  IMAD R89, R135, 0x1a, RZ ;  /* 0x0000001a87597824 */ /* 0x000fe200078e02ff */
[----:B------:R-:W-:Y:S01]  /*4190*/  SHF.R.S32.HI R201, RZ, 0x1f, R88 ;  /* 0x0000001fffc97819 */ /* 0x000fe20000011458 */
[--C-:B------:R-:W-:Y:S01]  /*41a0*/  IMAD.X R213, R195, 0x1, R133.reuse, P6 ;  /* 0x00000001c3d57824 */ /* 0x100fe200030e0685 */
[-C--:B------:R-:W-:Y:S01]  /*41b0*/  IADD3 R200, P3, PT, R88, R140.reuse, RZ ;  /* 0x0000008c58c87210 */ /* 0x080fe20007f7e0ff */
[--C-:B------:R-:W-:Y:S01]  /*41c0*/  IMAD.X R221, R197, 0x1, R133.reuse, P4 ;  /* 0x00000001c5dd7824 */ /* 0x100fe200020e0685 */
[----:B------:R-:W-:Y:S01]  /*41d0*/  SHF.R.S32.HI R217, RZ, 0x1f, R90 ;  /* 0x0000001fffd97819 */ /* 0x000fe2000001145a */
[----:B------:R-:W-:Y:S01]  /*41e0*/  IMAD R92, R135, 0x1d, RZ ;  /* 0x0000001d875c7824 */ /* 0x000fe200078e02ff */
[-C--:B------:R-:W-:Y:S01]  /*41f0*/  IADD3 R242, P4, PT, R90, R140.reuse, RZ ;  /* 0x0000008c5af27210 */ /* 0x080fe20007f9e0ff */
[----:B------:R-:W-:Y:S01]  /*4200*/  IMAD.X R195, R199, 0x1, R133, P5 ;  /* 0x00000001c7c37824 */ /* 0x000fe200028e0685 */
[----:B------:R-:W-:Y:S01]  /*4210*/  LOP3.LUT R68, R98, 0x3, RZ, 0xc0, !PT ;  /* 0x0000000362447812 */ /* 0x000fe200078ec0ff */
[C---:B------:R-:W-:Y:S01]  /*4220*/  IMAD R94, R135.reuse, 0x1f, RZ ;  /* 0x0000001f875e7824 */ /* 0x040fe200078e02ff */
[----:B------:R-:W-:Y:S01]  /*4230*/  SHF.R.S32.HI R223, RZ, 0x1f, R91 ;  /* 0x0000001fffdf7819 */ /* 0x000fe2000001145b */
[----:B------:R-:W-:Y:S01]  /*4240*/  IMAD.SHL.U32 R95, R135, 0x20, RZ ;  /* 0x00000020875f7824 */ /* 0x000fe200078e00ff */
[-C--:B------:R-:W-:Y:S01]  /*4250*/  IADD3 R240, P5, PT, R91, R140.reuse, RZ ;  /* 0x0000008c5bf07210 */ /* 0x080fe20007fbe0ff */
[----:B------:R-:W-:Y:S01]  /*4260*/  IMAD.IADD R100, R100, 0x1, R107 ;  /* 0x0000000164647824 */ /* 0x000fe200078e026b */
[----:B------:R-:W-:Y:S01]  /*4270*/  SHF.R.S32.HI R215, RZ, 0x1f, R89 ;  /* 0x0000001fffd77819 */ /* 0x000fe20000011459 */
[--C-:B------:R-:W-:Y:S01]  /*4280*/  IMAD.X R201, R201, 0x1, R133.reuse, P3 ;  /* 0x00000001c9c97824 */ /* 0x100fe200018e0685 */
[-C--:B------:R-:W-:Y:S01]  /*4290*/  IADD3 R178, P6, PT, R89, R140.reuse, RZ ;  /* 0x0000008c59b27210 */ /* 0x080fe20007fde0ff */
[----:B------:R-:W-:Y:S01]  /*42a0*/  IMAD R93, R135, 0x1e, RZ ;  /* 0x0000001e875d7824 */ /* 0x000fe200078e02ff */
[----:B------:R-:W-:Y:S01]  /*42b0*/  IADD3 R68, PT, PT, R68, R101, R96 ;  /* 0x0000006544447210 */ /* 0x000fe20007ffe060 */
[--C-:B------:R-:W-:Y:S01]  /*42c0*/  IMAD.X R243, R217, 0x1, R133.reuse, P4 ;  /* 0x00000001d9f37824 */ /* 0x100fe200020e0685 */
[----:B------:R-:W-:Y:S01]  /*42d0*/  SHF.R.S32.HI R225, RZ, 0x1f, R92 ;  /* 0x0000001fffe17819 */ /* 0x000fe2000001145c */
[----:B------:R-:W-:Y:S01]  /*42e0*/  IMAD R96, R135, 0x21, RZ ;  /* 0x0000002187607824 */ /* 0x000fe200078e02ff */
[-C--:B------:R-:W-:Y:S01]  /*42f0*/  IADD3 R222, P3, PT, R92, R140.reuse, RZ ;  /* 0x0000008c5cde7210 */ /* 0x080fe20007f7e0ff */
[----:B------:R-:W-:Y:S01]  /*4300*/  IMAD.X R241, R223, 0x1, R133, P5 ;  /* 0x00000001dff17824 */ /* 0x000fe200028e0685 */
[----:B------:R-:W-:Y:S01]  /*4310*/  SHF.R.S32.HI R229, RZ, 0x1f, R94 ;  /* 0x0000001fffe57819 */ /* 0x000fe2000001145e */
[C---:B------:R-:W-:Y:S01]  /*4320*/  IMAD R97, R135.reuse, 0x22, RZ ;  /* 0x0000002287617824 */ /* 0x040fe200078e02ff */
[----:B------:R-:W-:Y:S01]  /*4330*/  IADD3 R142, P4, PT, R94, R140, RZ ;  /* 0x0000008c5e8e7210 */ /* 0x000fe20007f9e0ff */
[----:B------:R-:W-:Y:S01]  /*4340*/  IMAD R98, R135, 0x23, RZ ;  /* 0x0000002387627824 */ /* 0x000fe200078e02ff */
[----:B------:R-:W-:-:S02]  /*4350*/  SHF.R.S32.HI R231, RZ, 0x1f, R95 ;  /* 0x0000001fffe77819 */ /* 0x000fc4000001145f */
[-C--:B------:R-:W-:Y:S01]  /*4360*/  IADD3 R228, P5, PT, R95, R140.reuse, RZ ;  /* 0x0000008c5fe47210 */ /* 0x080fe20007fbe0ff */
[--C-:B------:R-:W-:Y:S01]  /*4370*/  IMAD.X R179, R215, 0x1, R133.reuse, P6 ;  /* 0x00000001d7b37824 */ /* 0x100fe200030e0685 */
[----:B------:R-:W-:Y:S01]  /*4380*/  LOP3.LUT R100, R100, 0x3, RZ, 0xc0, !PT ;  /* 0x0000000364647812 */ /* 0x000fe200078ec0ff */
[----:B------:R-:W-:Y:S01]  /*4390*/  IMAD.X R223, R225, 0x1, R133, P3 ;  /* 0x00000001e1df7824 */ /* 0x000fe200018e0685 */
[----:B------:R-:W-:Y:S01]  /*43a0*/  SHF.R.S32.HI R227, RZ, 0x1f, R93 ;  /* 0x0000001fffe37819 */ /* 0x000fe2000001145d */
[--C-:B------:R-:W-:Y:S01]  /*43b0*/  IMAD.X R143, R229, 0x1, R133.reuse, P4 ;  /* 0x00000001e58f7824 */ /* 0x100fe200020e0685 */
[-C--:B------:R-:W-:Y:S01]  /*43c0*/  IADD3 R196, P6, PT, R93, R140.reuse, RZ ;  /* 0x0000008c5dc47210 */ /* 0x080fe20007fde0ff */
[----:B------:R-:W-:Y:S01]  /*43d0*/  IMAD R99, R135, 0x24, RZ ;  /* 0x0000002487637824 */ /* 0x000fe200078e02ff */
[----:B------:R-:W-:Y:S01]  /*43e0*/  SHF.R.S32.HI R233, RZ, 0x1f, R96 ;  /* 0x0000001fffe97819 */ /* 0x000fe20000011460 */
[----:B------:R-:W-:Y:S01]  /*43f0*/  IMAD.X R229, R231, 0x1, R133, P5 ;  /* 0x00000001e7e57824 */ /* 0x000fe200028e0685 */
[----:B------:R-:W-:-:S02]  /*4400*/  IADD3 R226, P3, PT, R96, R140, RZ ;  /* 0x0000008c60e27210 */ /* 0x000fc40007f7e0ff */
[----:B------:R-:W-:Y:S01]  /*4410*/  IADD3 R146, PT, PT, R100, R105, R146 ;  /* 0x0000006964927210 */ /* 0x000fe20007ffe092 */
[----:B------:R-:W-:Y:S01]  /*4420*/  IMAD R100, R135, 0x25, RZ ;  /* 0x0000002587647824 */ /* 0x000fe200078e02ff */
[----:B------:R-:W-:Y:S02]  /*4430*/  SHF.R.S32.HI R235, RZ, 0x1f, R97 ;  /* 0x0000001fffeb7819 */ /* 0x000fe40000011461 */
[-C--:B------:R-:W-:Y:S01]  /*4440*/  IADD3 R160, P4, PT, R97, R140.reuse, RZ ;  /* 0x0000008c61a07210 */ /* 0x080fe20007f9e0ff */
[----:B------:R-:W-:Y:S01]  /*4450*/  IMAD R101, R135, 0x26, RZ ;  /* 0x0000002687657824 */ /* 0x000fe200078e02ff */
[----:B------:R-:W-:Y:S02]  /*4460*/  SHF.R.S32.HI R245, RZ, 0x1f, R98 ;  /* 0x0000001ffff57819 */ /* 0x000fe40000011462 */
[-C--:B------:R-:W-:Y:S01]  /*4470*/  IADD3 R224, P5, PT, R98, R140.reuse, RZ ;  /* 0x0000008c62e07210 */ /* 0x080fe20007fbe0ff */
[----:B------:R-:W-:Y:S01]  /*4480*/  IMAD.X R197, R227, 0x1, R133, P6 ;  /* 0x00000001e3c57824 */ /* 0x000fe200030e0685 */
        /* <DEDUP_REMOVED lines=8> */
[----:B------:R-:W-:Y:S01]  /*4510*/  SHF.R.S32.HI R122, RZ, 0x1f, R101 ;  /* 0x0000001fff7a7819 */ /* 0x000fe20000011465 */
[----:B------:R-:W-:Y:S01]  /*4520*/  IMAD R103, R135, 0x28, RZ ;  /* 0x0000002887677824 */ /* 0x000fe200078e02ff */
[-C--:B------:R-:W-:Y:S01]  /*4530*/  IADD3 R184, P5, PT, R101, R140.reuse, RZ ;  /* 0x0000008c65b87210 */ /* 0x080fe20007fbe0ff */
[----:B------:R-:W-:Y:S01]  /*4540*/  IMAD R104, R135, 0x29, RZ ;  /* 0x0000002987687824 */ /* 0x000fe200078e02ff */
[----:B------:R-:W-:Y:S01]  /*4550*/  SHF.R.S32.HI R124, RZ, 0x1f, R102 ;  /* 0x0000001fff7c7819 */ /* 0x000fe20000011466 */
[--C-:B------:R-:W-:Y:S01]  /*4560*/  IMAD.X R199, R249, 0x1, R133.reuse, P3 ;  /* 0x00000001f9c77824 */ /* 0x100fe200018e0685 */
[-C--:B------:R-:W-:Y:S01]  /*4570*/  IADD3 R182, P3, PT, R102, R140.reuse, RZ ;  /* 0x0000008c66b67210 */ /* 0x080fe20007f7e0ff */
[----:B------:R-:W-:Y:S01]  /*4580*/  IMAD.X R187, R120, 0x1, R133, P4 ;  /* 0x0000000178bb7824 */ /* 0x000fe200020e0685 */
[----:B------:R-:W-:Y:S01]  /*4590*/  SHF.R.S32.HI R126, RZ, 0x1f, R103 ;  /* 0x0000001fff7e7819 */ /* 0x000fe20000011467 */
[----:B------:R-:W-:Y:S01]  /*45a0*/  IMAD R105, R135, 0x2a, RZ ;  /* 0x0000002a87697824 */ /* 0x000fe200078e02ff */
[-C--:B------:R-:W-:Y:S01]  /*45b0*/  IADD3 R172, P4, PT, R103, R140.reuse, RZ ;  /* 0x0000008c67ac7210 */ /* 0x080fe20007f9e0ff */
[----:B------:R-:W-:Y:S01]  /*45c0*/  IMAD.X R185, R122, 0x1, R133, P5 ;  /* 0x000000017ab97824 */ /* 0x000fe200028e0685 */
[----:B------:R-:W-:Y:S01]  /*45d0*/  SHF.R.S32.HI R169, RZ, 0x1f, R104 ;  /* 0x0000001fffa97819 */ /* 0x000fe20000011468 */
[C---:B------:R-:W-:Y:S01]  /*45e0*/  IMAD R106, R135.reuse, 0x2b, RZ ;  /* 0x0000002b876a7824 */ /* 0x040fe200078e02ff */
[-C--:B------:R-:W-:Y:S01]  /*45f0*/  IADD3 R170, P5, PT, R104, R140.reuse, RZ ;  /* 0x0000008c68aa7210 */ /* 0x080fe20007fbe0ff */
        /* <DEDUP_REMOVED lines=36> */
[--C-:B------:R-:W-:Y:S01]  /*4840*/  IMAD.X R137, R131, 0x1, R133.reuse, P3 ;  /* 0x0000000183897824 */ /* 0x100fe200018e0685 */
[----:B------:R-:W-:Y:S01]  /*4850*/  SHF.R.S32.HI R127, RZ, 0x1f, R114 ;  /* 0x0000001fff7f7819 */ /* 0x000fe20000011472 */
[--C-:B------:R-:W-:Y:S01]  /*4860*/  IMAD.X R131, R129, 0x1, R133.reuse, P4 ;  /* 0x0000000181837824 */ /* 0x100fe200020e0685 */
[-C--:B------:R-:W-:Y:S01]  /*4870*/  IADD3 R128, P3, PT, R114, R140.reuse, RZ ;  /* 0x0000008c72807210 */ /* 0x080fe20007f7e0ff */
[----:B------:R-:W-:Y:S01]  /*4880*/  IMAD.X R121, R121, 0x1, R133, P5 ;  /* 0x0000000179797824 */ /* 0x000fe200028e0685 */
[----:B------:R-:W-:Y:S01]  /*4890*/  SHF.R.S32.HI R175, RZ, 0x1f, R115 ;  /* 0x0000001fffaf7819 */ /* 0x000fe20000011473 */
[----:B------:R-:W-:Y:S01]  /*48a0*/  IMAD R117, R135, 0x36, RZ ;  /* 0x0000003687757824 */ /* 0x000fe200078e02ff */
[----:B------:R-:W-:Y:S01]  /*48b0*/  IADD3 R126, P4, PT, R115, R140, RZ ;  /* 0x0000008c737e7210 */ /* 0x000fe20007f9e0ff */
[----:B------:R-:W-:Y:S01]  /*48c0*/  IMAD R119, R135, 0x38, RZ ;  /* 0x0000003887777824 */ /* 0x000fe200078e02ff */
[----:B------:R-:W-:-:S02]  /*48d0*/  SHF.R.S32.HI R125, RZ, 0x1f, R116 ;  /* 0x0000001fff7d7819 */ /* 0x000fc40000011474 */
[-C--:B------:R-:W-:Y:S01]  /*48e0*/  IADD3 R124, P5, PT, R116, R140.reuse, RZ ;  /* 0x0000008c747c7210 */ /* 0x080fe20007fbe0ff */
[--C-:B------:R-:W-:Y:S01]  /*48f0*/  IMAD.X R129, R127, 0x1, R133.reuse, P3 ;  /* 0x000000017f817824 */ /* 0x100fe200018e0685 */
[-C--:B------:R-:W-:Y:S01]  /*4900*/  IADD3 RZ, P3, PT, R119, R140.reuse, RZ ;  /* 0x0000008c77ff7210 */ /* 0x080fe20007f7e0ff */
[--C-:B------:R-:W-:Y:S01]  /*4910*/  IMAD.X R127, R175, 0x1, R133.reuse, P4 ;  /* 0x00000001af7f7824 */ /* 0x100fe200020e0685 */
[-C--:B------:R-:W-:Y:S01]  /*4920*/  IADD3 R122, P4, PT, R117, R140.reuse, RZ ;  /* 0x0000008c757a7210 */ /* 0x080fe20007f9e0ff */
[----:B------:R-:W-:Y:S01]  /*4930*/  IMAD.X R125, R125, 0x1, R133, P5 ;  /* 0x000000017d7d7824 */ /* 0x000fe200028e0685 */
[----:B------:R-:W-:Y:S02]  /*4940*/  SHF.R.S32.HI R123, RZ, 0x1f, R117 ;  /* 0x0000001fff7b7819 */ /* 0x000fe40000011475 */
[----:B------:R-:W-:Y:S02]  /*4950*/  SHF.R.S32.HI R141, RZ, 0x1f, R118 ;  /* 0x0000001fff8d7819 */ /* 0x000fe40000011476 */
[----:B------:R-:W-:-:S02]  /*4960*/  IADD3 R140, P5, PT, R118, R140, RZ ;  /* 0x0000008c768c7210 */ /* 0x000fc40007fbe0ff */
[----:B------:R-:W-:Y:S02]  /*4970*/  SHF.R.S32.HI R175, RZ, 0x1f, R119 ;  /* 0x0000001fffaf7819 */ /* 0x000fe40000011477 */
[----:B------:R-:W-:Y:S01]  /*4980*/  LOP3.LUT R215, R134, 0xff, RZ, 0xc0, !PT ;  /* 0x000000ff86d77812 */ /* 0x000fe200078ec0ff */
[--C-:B------:R-:W-:Y:S02]  /*4990*/  IMAD.X R123, R123, 0x1, R133.reuse, P4 ;  /* 0x000000017b7b7824 */ /* 0x100fe400020e0685 */
[--C-:B------:R-:W-:Y:S02]  /*49a0*/  IMAD.X R141, R141, 0x1, R133.reuse, P5 ;  /* 0x000000018d8d7824 */ /* 0x100fe400028e0685 */
[----:B------:R-:W-:Y:S01]  /*49b0*/  IMAD.X R133, R175, 0x1, R133, P3 ;  /* 0x00000001af857824 */ /* 0x000fe200018e0685 */
[----:B------:R-:W-:Y:S01]  /*49c0*/  LOP3.LUT R175, R148, 0xf, RZ, 0xc0, !PT ;  /* 0x0000000f94af7812 */ /* 0x000fe200078ec0ff */
[----:B------:R-:W-:Y:S01]  /*49d0*/  IMAD.IADD R80, R80, 0x1, R215 ;  /* 0x0000000150507824 */ /* 0x000fe200078e02d7 */
[----:B------:R-:W-:Y:S01]  /*49e0*/  ISETP.GE.U32.AND P4, PT, R150, 0x7fffffb3, PT ;  /* 0x7fffffb39600780c */ /* 0x000fe20003f86070 */
[----:B------:R-:W-:-:S02]  /*49f0*/  IMAD.SHL.U32 R134, R74, 0x100, RZ ;  /* 0x000001004a867824 */ /* 0x000fc400078e00ff */
[----:B------:R-:W-:Y:S01]  /*4a00*/  IMAD R74, R132, 0x10, R175 ;  /* 0x00000010844a7824 */ /* 0x000fe200078e02af */
[----:B------:R-:W-:Y:S01]  /*4a10*/  LOP3.LUT R132, R80, 0xffff, RZ, 0xc0, !PT ;  /* 0x0000ffff50847812 */ /* 0x000fe200078ec0ff */
[----:B------:R-:W-:Y:S01]  /*4a20*/  VIADD R150, R205, 0xfffffff0 ;  /* 0xfffffff0cd967836 */ /* 0x000fe20000000000 */
[----:B------:R-:W-:Y:S02]  /*4a30*/  ISETP.GE.U32.AND P5, PT, R152, 0x7fffffb2, PT ;  /* 0x7fffffb29800780c */ /* 0x000fe40003fa6070 */
[----:B------:R-:W-:Y:S02]  /*4a40*/  SHF.R.U32.HI R80, RZ, 0xf, R132 ;  /* 0x0000000fff507819 */ /* 0x000fe40000011684 */
[----:B------:R-:W-:Y:S02]  /*4a50*/  LOP3.LUT R175, R134, 0xf00, RZ, 0xe2, !PT ;  /* 0x00000f0086af7812 */ /* 0x000fe400078ee2ff */
[----:B------:R-:W-:Y:S01]  /*4a60*/  LOP3.LUT P6, RZ, R80, 0x1, RZ, 0xc0, !PT ;  /* 0x0000000150ff7812 */ /* 0x000fe200078cc0ff */
[----:B------:R0:W2:Y:S01]  /*4a70*/  @!P4 LDG.E.U8 R204, desc[UR26][R250.64] ;  /* 0x0000001afaccc981 */ /* 0x0000a2000c1e1100 */
[----:B------:R-:W-:Y:S01]  /*4a80*/  ISETP.GE.U32.AND P3, PT, R150, 0x7fffffb1, PT ;  /* 0x7fffffb19600780c */ /* 0x000fe20003f66070 */
[----:B------:R-:W-:Y:S01]  /*4a90*/  IMAD R64, R64, 0x1000, R175 ;  /* 0x0000100040407824 */ /* 0x000fe200078e02af */
[----:B------:R-:W-:-:S02]  /*4aa0*/  LOP3.LUT R215, R146, 0xf, RZ, 0xc0, !PT ;  /* 0x0000000f92d77812 */ /* 0x000fc400078ec0ff */
[--C-:B------:R-:W-:Y:S02]  /*4ab0*/  SHF.R.U32.HI R80, RZ, 0xe, R132.reuse ;  /* 0x0000000eff507819 */ /* 0x100fe40000011684 */
[----:B------:R-:W-:Y:S01]  /*4ac0*/  PRMT R175, RZ, 0x7610, R175 ;  /* 0x00007610ffaf7816 */ /* 0x000fe200000000af */
[----:B------:R-:W-:Y:S01]  /*4ad0*/  IMAD R68, R68, 0x10, R215 ;  /* 0x0000001044447824 */ /* 0x000fe200078e02d7 */
[----:B------:R-:W-:Y:S01]  /*4ae0*/  LOP3.LUT P4, RZ, R80, 0x1, RZ, 0xc0, !PT ;  /* 0x0000000150ff7812 */ /* 0x000fe2000788c0ff */
[----:B------:R-:W-:Y:S01]  /*4af0*/  IMAD.SHL.U32 R215, R38, 0x100, RZ ;  /* 0x0000010026d77824 */ /* 0x000fe200078e00ff */
[----:B------:R-:W-:Y:S02]  /*4b00*/  SHF.R.U32.HI R80, RZ, 0xd, R132 ;  /* 0x0000000dff507819 */ /* 0x000fe40000011684 */
[----:B------:R-:W-:Y:S01]  /*4b10*/  PRMT R38, RZ, 0x7610, R38 ;  /* 0x00007610ff267816 */ /* 0x000fe20000000026 */
[----:B------:R1:W2:Y:S01]  /*4b20*/  @!P5 LDG.E.U8 R175, desc[UR26][R236.64] ;  /* 0x0000001aecafd981 */ /* 0x0002a2000c1e1100 */
[----:B------:R-:W-:-:S02]  /*4b30*/  LOP3.LUT P5, RZ, R80, 0x1, RZ, 0xc0, !PT ;  /* 0x0000000150ff7812 */ /* 0x000fc400078ac0ff */
[----:B------:R-:W-:Y:S02]  /*4b40*/  SHF.R.U32.HI R80, RZ, 0xc, R132 ;  /* 0x0000000cff507819 */ /* 0x000fe40000011684 */
[----:B------:R-:W-:Y:S01]  /*4b50*/  LOP3.LUT R215, R215, 0xf00, RZ, 0xe2, !PT ;  /* 0x00000f00d7d77812 */ /* 0x000fe200078ee2ff */
[----:B------:R3:W2:Y:S01]  /*4b60*/  @!P3 LDG.E.U8 R38, desc[UR26][R208.64] ;  /* 0x0000001ad026b981 */ /* 0x0006a2000c1e1100 */
[----:B0-----:R-:W-:Y:S02]  /*4b70*/  PRMT R250, RZ, 0x7610, R250 ;  /* 0x00007610fffa7816 */ /* 0x001fe400000000fa */
[----:B------:R-:W-:Y:S02]  /*4b80*/  LOP3.LUT P3, RZ, R80, 0x1, RZ, 0xc0, !PT ;  /* 0x0000000150ff7812 */ /* 0x000fe4000786c0ff */
[----:B------:R-:W-:Y:S01]  /*4b90*/  SHF.R.U32.HI R80, RZ, 0xb, R132 ;  /* 0x0000000bff507819 */ /* 0x000fe20000011684 */
[----:B------:R-:W-:Y:S01]  /*4ba0*/  IMAD R44, R44, 0x1000, R215 ;  /* 0x000010002c2c7824 */ /* 0x000fe200078e02d7 */
[----:B-1----:R-:W-:Y:S01]  /*4bb0*/  PRMT R236, RZ, 0x7610, R236 ;  /* 0x00007610ffec7816 */ /* 0x002fe200000000ec */
[----:B------:R0:W2:Y:S01]  /*4bc0*/  @P6 LDG.E.U8 R250, desc[UR26][R218.64] ;  /* 0x0000001adafa6981 */ /* 0x0000a2000c1e1100 */
[----:B---3--:R-:W-:-:S02]  /*4bd0*/  PRMT R209, RZ, 0x7610, R209 ;  /* 0x00007610ffd17816 */ /* 0x008fc400000000d1 */
[----:B------:R-:W-:Y:S02]  /*4be0*/  LOP3.LUT R215, R74, 0xff, RZ, 0xc0, !PT ;  /* 0x000000ff4ad77812 */ /* 0x000fe400078ec0ff */
[----:B------:R1:W3:Y:S01]  /*4bf0*/  @P4 LDG.E.U8 R236, desc[UR26][R192.64] ;  /* 0x0000001ac0ec4981 */ /* 0x0002e2000c1e1100 */
[----:B------:R-:W-:Y:S02]  /*4c00*/  LOP3.LUT P6, RZ, R80, 0x1, RZ, 0xc0, !PT ;  /* 0x0000000150ff7812 */ /* 0x000fe400078cc0ff */
[--C-:B------:R-:W-:Y:S01]  /*4c10*/  SHF.R.U32.HI R74, RZ, 0x9, R132.reuse ;  /* 0x00000009ff4a7819 */ /* 0x100fe20000011684 */
[----:B------:R1:W2:Y:S01]  /*4c20*/  @P5 LDG.E.U8 R209, desc[UR26][R202.64] ;  /* 0x0000001acad15981 */ /* 0x0002a2000c1e1100 */
[----:B------:R-:W-:Y:S02]  /*4c30*/  SHF.R.U32.HI R80, RZ, 0xa, R132 ;  /* 0x0000000aff507819 */ /* 0x000fe40000011684 */
[----:B0-----:R-:W-:Y:S02]  /*4c40*/  PRMT R218, RZ, 0x7610, R218 ;  /* 0x00007610ffda7816 */ /* 0x001fe400000000da */
[----:B------:R-:W-:-:S02]  /*4c50*/  LOP3.LUT P5, RZ, R74, 0x1, RZ, 0xc0, !PT ;  /* 0x000000014aff7812 */ /* 0x000fc400078ac0ff */
[----:B------:R-:W-:Y:S02]  /*4c60*/  LOP3.LUT P4, RZ, R80, 0x1, RZ, 0xc0, !PT ;  /* 0x0000000150ff7812 */ /* 0x000fe4000788c0ff */
[--C-:B------:R-:W-:Y:S01]  /*4c70*/  SHF.R.U32.HI R74, RZ, 0x8, R132.reuse ;  /* 0x00000008ff4a7819 */ /* 0x100fe20000011684 */
[----:B------:R0:W2:Y:S01]  /*4c80*/  @P3 LDG.E.U8 R218, desc[UR26][R180.64] ;  /* 0x0000001ab4da3981 */ /* 0x0000a2000c1e1100 */
[----:B-1----:R-:W-:Y:S02]  /*4c90*/  PRMT R193, RZ, 0x7610, R193 ;  /* 0x00007610ffc17816 */ /* 0x002fe400000000c1 */
[----:B------:R-:W-:Y:S02]  /*4ca0*/  LOP3.LUT P3, RZ, R74, 0x1, RZ, 0xc0, !PT ;  /* 0x000000014aff7812 */ /* 0x000fe4000786c0ff */
[----:B------:R-:W-:Y:S02]  /*4cb0*/  SHF.R.U32.HI R74, RZ, 0x7, R132 ;  /* 0x00000007ff4a7819 */ /* 0x000fe40000011684 */
[----:B------:R-:W-:Y:S01]  /*4cc0*/  PRMT R202, RZ, 0x7610, R202 ;  /* 0x00007610ffca7816 */ /* 0x000fe200000000ca */
[----:B------:R-:W2:Y:S01]  /*4cd0*/  @P6 LDG.E.U8 R193, desc[UR26][R246.64] ;  /* 0x0000001af6c16981 */ /* 0x000ea2000c1e1100 */
[----:B------:R-:W-:-:S02]  /*4ce0*/  LOP3.LUT R203, R68, 0xff, RZ, 0xc0, !PT ;  /* 0x000000ff44cb7812 */ /* 0x000fc400078ec0ff */
[----:B------:R-:W-:Y:S02]  /*4cf0*/  LOP3.LUT P6, RZ, R74, 0x1, RZ, 0xc0, !PT ;  /* 0x000000014aff7812 */ /* 0x000fe400078cc0ff */
[----:B------:R-:W-:Y:S01]  /*4d00*/  SHF.R.U32.HI R80, RZ, 0x6, R132 ;  /* 0x00000006ff507819 */ /* 0x000fe20000011684 */
[----:B------:R1:W2:Y:S01]  /*4d10*/  @P4 LDG.E.U8 R202, desc[UR26][R238.64] ;  /* 0x0000001aeeca4981 */ /* 0x0002a2000c1e1100 */
[----:B------:R-:W-:Y:S01]  /*4d20*/  PRMT R74, RZ, 0x7610, R74 ;  /* 0x00007610ff4a7816 */ /* 0x000fe2000000004a */
[----:B------:R-:W-:Y:S01]  /*4d30*/  IMAD.IADD R203, R44, 0x1, R203 ;  /* 0x000000012ccb7824 */ /* 0x000fe200078e02cb */
[----:B0-----:R-:W-:Y:S02]  /*4d40*/  PRMT R181, RZ, 0x7610, R181 ;  /* 0x00007610ffb57816 */ /* 0x001fe400000000b5 */
[----:B------:R-:W-:Y:S02]  /*4d50*/  LOP3.LUT P4, RZ, R80, 0x1, RZ, 0xc0, !PT ;  /* 0x0000000150ff7812 */ /* 0x000fe4000788c0ff */
[--C-:B------:R-:W-:Y:S01]  /*4d60*/  SHF.R.U32.HI R44, RZ, 0x4, R132.reuse ;  /* 0x00000004ff2c7819 */ /* 0x100fe20000011684 */
[----:B------:R0:W2:Y:S01]  /*4d70*/  @P3 LDG.E.U8 R74, desc[UR26][R220.64] ;  /* 0x0000001adc4a3981 */ /* 0x0000a2000c1e1100 */
[----:B------:R-:W-:-:S02]  /*4d80*/  SHF.R.U32.HI R68, RZ, 0x5, R132 ;  /* 0x00000005ff447819 */ /* 0x000fc40000011684 */
[----:B------:R-:W-:Y:S01]  /*4d90*/  PRMT R252, RZ, 0x7610, R252 ;  /* 0x00007610fffc7816 */ /* 0x000fe200000000fc */
[----:B------:R0:W2:Y:S01]  /*4da0*/  @P5 LDG.E.U8 R181, desc[UR26][R212.64] ;  /* 0x0000001ad4b55981 */ /* 0x0000a2000c1e1100 */
[----:B------:R-:W-:Y:S01]  /*4db0*/  LOP3.LUT P3, RZ, R44, 0x1, RZ, 0xc0, !PT ;  /* 0x000000012cff7812 */ /* 0x000fe2000786c0ff */
[----:B------:R-:W-:Y:S01]  /*4dc0*/  IMAD.IADD R64, R64, 0x1, R215 ;  /* 0x0000000140407824 */ /* 0x000fe200078e02d7 */
[----:B------:R-:W-:Y:S02]  /*4dd0*/  SHF.R.U32.HI R44, RZ, 0x3, R132 ;  /* 0x00000003ff2c7819 */ /* 0x000fe40000011684 */
[----:B------:R-:W-:Y:S01]  /*4de0*/  LOP3.LUT P5, RZ, R68, 0x1, RZ, 0xc0, !PT ;  /* 0x0000000144ff7812 */ /* 0x000fe200078ac0ff */
[----:B------:R4:W2:Y:S01]  /*4df0*/  @P6 LDG.E.U8 R252, desc[UR26][R194.64] ;  /* 0x0000001ac2fc6981 */ /* 0x0008a2000c1e1100 */
[----:B-1----:R-:W-:Y:S02]  /*4e00*/  PRMT R238, RZ, 0x7610, R238 ;  /* 0x00007610ffee7816 */ /* 0x002fe400000000ee */
[----:B------:R-:W-:-:S02]  /*4e10*/  LOP3.LUT P6, RZ, R44, 0x1, RZ, 0xc0, !PT ;  /* 0x000000012cff7812 */ /* 0x000fc400078cc0ff */
[----:B------:R-:W-:Y:S02]  /*4e20*/  SHF.R.U32.HI R44, RZ, 0x2, R132 ;  /* 0x00000002ff2c7819 */ /* 0x000fe40000011684 */
[----:B------:R-:W-:Y:S01]  /*4e30*/  PRMT R80, R64, 0x5410, R203 ;  /* 0x0000541040507816 */ /* 0x000fe200000000cb */
[----:B------:R1:W2:Y:S01]  /*4e40*/  @P4 LDG.E.U8 R238, desc[UR26][R200.64] ;  /* 0x0000001ac8ee4981 */ /* 0x0002a2000c1e1100 */
[----:B0-----:R-:W-:Y:S02]  /*4e50*/  PRMT R220, RZ, 0x7610, R220 ;  /* 0x00007610ffdc7816 */ /* 0x001fe400000000dc */
[----:B------:R-:W-:Y:S02]  /*4e60*/  PRMT R213, RZ, 0x7610, R213 ;  /* 0x00007610ffd57816 */ /* 0x000fe400000000d5 */
[----:B------:R-:W-:Y:S02]  /*4e70*/  LOP3.LUT P4, RZ, R44, 0x1, RZ, 0xc0, !PT ;  /* 0x000000012cff7812 */ /* 0x000fe4000788c0ff */
[----:B------:R-:W-:Y:S01]  /*4e80*/  SHF.R.U64 R44, R80, 0x1f, RZ ;  /* 0x0000001f502c7819 */ /* 0x000fe200000012ff */
[----:B------:R-:W2:Y:S01]  /*4e90*/  @P3 LDG.E.U8 R220, desc[UR26][R242.64] ;  /* 0x0000001af2dc3981 */ /* 0x000ea2000c1e1100 */
[----:B------:R-:W-:-:S02]  /*4ea0*/  SHF.R.U32.HI R132, RZ, 0x1, R132 ;  /* 0x00000001ff847819 */ /* 0x000fc40000011684 */
[----:B----4-:R-:W-:Y:S01]  /*4eb0*/  PRMT R195, RZ, 0x7610, R195 ;  /* 0x00007610ffc37816 */ /* 0x010fe200000000c3 */
[----:B------:R0:W4:Y:S01]  /*4ec0*/  @P5 LDG.E.U8 R213, desc[UR26][R178.64] ;  /* 0x0000001ab2d55981 */ /* 0x000122000c1e1100 */
[----:B------:R-:W-:Y:S02]  /*4ed0*/  LOP3.LUT P3, RZ, R44, 0x1, RZ, 0xc0, !PT ;  /* 0x000000012cff7812 */ /* 0x000fe4000786c0ff */
[----:B------:R-:W-:Y:S02]  /*4ee0*/  LOP3.LUT P5, RZ, R132, 0x1, RZ, 0xc0, !PT ;  /* 0x0000000184ff7812 */ /* 0x000fe400078ac0ff */
[----:B------:R-:W-:Y:S01]  /*4ef0*/  SHF.R.U64 R44, R80, 0x1e, RZ ;  /* 0x0000001e502c7819 */ /* 0x000fe200000012ff */
[----:B------:R-:W2:Y:S01]  /*4f00*/  @P6 LDG.E.U8 R195, desc[UR26][R240.64] ;  /* 0x0000001af0c36981 */ /* 0x000ea2000c1e1100 */
[----:B-1----:R-:W-:Y:S02]  /*4f10*/  PRMT R200, RZ, 0x7610, R200 ;  /* 0x00007610ffc87816 */ /* 0x002fe400000000c8 */
[----:B------:R-:W-:-:S02]  /*4f20*/  LOP3.LUT P6, RZ, R44, 0x1, RZ, 0xc0, !PT ;  /* 0x000000012cff7812 */ /* 0x000fc400078cc0ff */
[----:B------:R-:W-:Y:S02]  /*4f30*/  SHF.R.U64 R44, R80, 0x1d, RZ ;  /* 0x0000001d502c7819 */ /* 0x000fe400000012ff */
[----:B0-----:R-:W-:Y:S01]  /*4f40*/  PRMT R179, RZ, 0x7610, R179 ;  /* 0x00007610ffb37816 */ /* 0x001fe200000000b3 */
[----:B------:R-:W2:Y:S01]  /*4f50*/  @P4 LDG.E.U8 R200, desc[UR26][R222.64] ;  /* 0x0000001adec84981 */ /* 0x000ea2000c1e1100 */
[----:B------:R-:W-:Y:S02]  /*4f60*/  LOP3.LUT P4, RZ, R44, 0x1, RZ, 0xc0, !PT ;  /* 0x000000012cff7812 */ /* 0x000fe4000788c0ff */
[----:B------:R-:W-:Y:S02]  /*4f70*/  SHF.R.U64 R44, R80, 0x1c, RZ ;  /* 0x0000001c502c7819 */ /* 0x000fe400000012ff */
[----:B------:R-:W-:Y:S01]  /*4f80*/  PRMT R217, RZ, 0x7610, R217 ;  /* 0x00007610ffd97816 */ /* 0x000fe200000000d9 */
[----:B------:R0:W2:Y:S01]  /*4f90*/  @P5 LDG.E.U8 R179, desc[UR26][R196.64] ;  /* 0x0000001ac4b35981 */ /* 0x0000a2000c1e1100 */
[----:B------:R-:W-:-:S02]  /*4fa0*/  LOP3.LUT P5, RZ, R44, 0x1, RZ, 0xc0, !PT ;  /* 0x000000012cff7812 */ /* 0x000fc400078ac0ff */
[----:B------:R-:W-:Y:S02]  /*4fb0*/  SHF.R.U64 R44, R80, 0x1b, RZ ;  /* 0x0000001b502c7819 */ /* 0x000fe400000012ff */
[----:B------:R-:W-:Y:S01]  /*4fc0*/  PRMT R68, RZ, 0x7610, R68 ;  /* 0x00007610ff447816 */ /* 0x000fe20000000044 */
[----:B------:R-:W2:Y:S01]  /*4fd0*/  @P3 LDG.E.U8 R217, desc[UR26][R228.64] ;  /* 0x0000001ae4d93981 */ /* 0x000ea2000c1e1100 */
[----:B------:R-:W-:Y:S02]  /*4fe0*/  LOP3.LUT P3, RZ, R44, 0x1, RZ, 0xc0, !PT ;  /* 0x000000012cff7812 */ /* 0x000fe4000786c0ff */
[----:B------:R-:W-:Y:S02]  /*4ff0*/  SHF.R.U64 R44, R80, 0x1a, RZ ;  /* 0x0000001a502c7819 */ /* 0x000fe400000012ff */
[----:B0-----:R-:W-:Y:S01]  /*5000*/  PRMT R197, RZ, 0x7610, R197 ;  /* 0x00007610ffc57816 */ /* 0x001fe200000000c5 */
[----:B------:R0:W2:Y:S01]  /*5010*/  @!P0 LDG.E.U8 R68, desc[UR26][R142.64] ;  /* 0x0000001a8e448981 */ /* 0x0000a2000c1e1100 */
[----:B------:R-:W-:-:S02]  /*5020*/  LOP3.LUT P0, RZ, R44, 0x1, RZ, 0xc0, !PT ;  /* 0x000000012cff7812 */ /* 0x000fc4000780c0ff */
[----:B------:R-:W-:Y:S02]  /*5030*/  SHF.R.U64 R44, R80, 0x19, RZ ;  /* 0x00000019502c7819 */ /* 0x000fe400000012ff */
[----:B------:R1:W2:Y:S02]  /*5040*/  @P4 LDG.E.U8 R197, desc[UR26][R160.64] ;  /* 0x0000001aa0c54981 */ /* 0x0002a4000c1e1100 */
[----:B------:R-:W-:Y:S02]  /*5050*/  LOP3.LUT P4, RZ, R44, 0x1, RZ, 0xc0, !PT ;  /* 0x000000012cff7812 */ /* 0x000fe4000788c0ff */
[----:B0-----:R-:W-:Y:S02]  /*5060*/  PRMT R142, RZ, 0x7610, R142 ;  /* 0x00007610ff8e7816 */ /* 0x001fe4000000008e */
[----:B------:R-:W-:Y:S02]  /*5070*/  SHF.R.U64 R44, R80, 0x18, RZ ;  /* 0x00000018502c7819 */ /* 0x000fe400000012ff */
[----:B------:R-:W-:-:S02]  /*5080*/  PRMT R143, RZ, 0x7610, R143 ;  /* 0x00007610ff8f7816 */ /* 0x000fc4000000008f */
[----:B------:R0:W2:Y:S01]  /*5090*/  @P5 LDG.E.U8 R142, desc[UR26][R224.64] ;  /* 0x0000001ae08e5981 */ /* 0x0000a2000c1e1100 */
[----:B------:R-:W-:Y:S02]  /*50a0*/  LOP3.LUT P5, RZ, R44, 0x1, RZ, 0xc0, !PT ;  /* 0x000000012cff7812 */ /* 0x000fe400078ac0ff */
[----:B------:R-:W-:Y:S01]  /*50b0*/  SHF.R.U64 R44, R80, 0x17, RZ ;  /* 0x00000017502c7819 */ /* 0x000fe200000012ff */
[----:B------:R0:W2:Y:S01]  /*50c0*/  @P3 LDG.E.U8 R143, desc[UR26][R198.64] ;  /* 0x0000001ac68f3981 */ /* 0x0000a2000c1e1100 */
[----:B------:R-:W-:Y:S02]  /*50d0*/  PRMT R194, RZ, 0x7610, R194 ;  /* 0x00007610ffc27816 */ /* 0x000fe400000000c2 */
[----:B------:R-:W-:Y:S02]  /*50e0*/  LOP3.LUT P3, RZ, R44, 0x1, RZ, 0xc0, !PT ;  /* 0x000000012cff7812 */ /* 0x000fe4000786c0ff */
[----:B------:R-:W-:Y:S02]  /*50f0*/  SHF.R.U64 R44, R80, 0x16, RZ ;  /* 0x00000016502c7819 */ /* 0x000fe400000012ff */
[----:B-1----:R-:W-:Y:S01]  /*5100*/  PRMT R161, RZ, 0x7610, R161 ;  /* 0x00007610ffa17816 */ /* 0x002fe200000000a1 */
[----:B------:R1:W2:Y:S01]  /*5110*/  @P0 LDG.E.U8 R194, desc[UR26][R186.64] ;  /* 0x0000001abac20981 */ /* 0x0002a2000c1e1100 */
[----:B------:R-:W-:-:S02]  /*5120*/  LOP3.LUT P0, RZ, R44, 0x1, RZ, 0xc0, !PT ;  /* 0x000000012cff7812 */ /* 0x000fc4000780c0ff */
[----:B------:R-:W-:Y:S02]  /*5130*/  SHF.R.U64 R44, R80, 0x15, RZ ;  /* 0x00000015502c7819 */ /* 0x000fe400000012ff */
[----:B------:R-:W-:Y:S01]  /*5140*/  PRMT R64, RZ, 0x7610, R64 ;  /* 0x00007610ff407816 */ /* 0x000fe20000000040 */
[----:B------:R-:W2:Y:S01]  /*5150*/  @P4 LDG.E.U8 R161, desc[UR26][R184.64] ;  /* 0x0000001ab8a14981 */ /* 0x000ea2000c1e1100 */
[----:B------:R-:W-:Y:S02]  /*5160*/  LOP3.LUT P4, RZ, R44, 0x1, RZ, 0xc0, !PT ;  /* 0x000000012cff7812 */ /* 0x000fe4000788c0ff */
[----:B------:R-:W-:Y:S02]  /*5170*/  SHF.R.U64 R44, R80, 0x14, RZ ;  /* 0x00000014502c7819 */ /* 0x000fe400000012ff */
[----:B------:R-:W-:Y:S01]  /*5180*/  PRMT R240, RZ, 0x7610, R240 ;  /* 0x00007610fff07816 */ /* 0x000fe200000000f0 */
[----:B------:R-:W2:Y:S01]  /*5190*/  @P5 LDG.E.U8 R64, desc[UR26][R182.64] ;  /* 0x0000001ab6405981 */ /* 0x000ea2000c1e1100 */
[----:B------:R-:W-:-:S02]  /*51a0*/  LOP3.LUT P5, RZ, R44, 0x1, RZ, 0xc0, !PT ;  /* 0x000000012cff7812 */ /* 0x000fc400078ac0ff */
[----:B------:R-:W-:Y:S02]  /*51b0*/  SHF.R.U64 R44, R80, 0x13, RZ ;  /* 0x00000013502c7819 */ /* 0x000fe400000012ff */
[----:B0-----:R-:W-:Y:S01]  /*51c0*/  PRMT R224, RZ, 0x7610, R224 ;  /* 0x00007610ffe07816 */ /* 0x001fe200000000e0 */
[----:B------:R-:W2:Y:S01]  /*51d0*/  @P3 LDG.E.U8 R240, desc[UR26][R172.64] ;  /* 0x0000001aacf03981 */ /* 0x000ea2000c1e1100 */
[----:B------:R-:W-:Y:S02]  /*51e0*/  LOP3.LUT P3, RZ, R44, 0x1, RZ, 0xc0, !PT ;  /* 0x000000012cff7812 */ /* 0x000fe4000786c0ff */
[----:B------:R-:W-:Y:S02]  /*51f0*/  SHF.R.U64 R44, R80, 0x12, RZ ;  /* 0x00000012502c7819 */ /* 0x000fe400000012ff */
[----:B------:R-:W-:Y:S01]  /*5200*/  PRMT R199, RZ, 0x7610, R199 ;  /* 0x00007610ffc77816 */ /* 0x000fe200000000c7 */
[----:B------:R-:W2:Y:S01]  /*5210*/  @P0 LDG.E.U8 R224, desc[UR26][R170.64] ;  /* 0x0000001aaae00981 */ /* 0x000ea2000c1e1100 */
[----:B------:R-:W-:-:S02]  /*5220*/  LOP3.LUT P0, RZ, R44, 0x1, RZ, 0xc0, !PT ;  /* 0x000000012cff7812 */ /* 0x000fc4000780c0ff */
[----:B------:R-:W-:Y:S02]  /*5230*/  SHF.R.U64 R44, R80, 0x11, RZ ;  /* 0x00000011502c7819 */ /* 0x000fe400000012ff */
[----:B------:R-:W-:Y:S01]  /*5240*/  PRMT R208, RZ, 0x7610, R208 ;  /* 0x00007610ffd07816 */ /* 0x000fe200000000d0 */
[----:B------:R0:W2:Y:S01]  /*5250*/  @P4 LDG.E.U8 R199, desc[UR26][R158.64] ;  /* 0x0000001a9ec74981 */ /* 0x0000a2000c1e1100 */
[----:B------:R-:W-:Y:S02]  /*5260*/  LOP3.LUT P4, RZ, R44, 0x1, RZ, 0xc0, !PT ;  /* 0x000000012cff7812 */ /* 0x000fe4000788c0ff */
[----:B------:R-:W-:Y:S02]  /*5270*/  SHF.R.U64 R44, R80, 0x10, RZ ;  /* 0x00000010502c7819 */ /* 0x000fe400000012ff */
[----:B-1----:R-:W-:Y:S01]  /*5280*/  PRMT R187, RZ, 0x7610, R187 ;  /* 0x00007610ffbb7816 */ /* 0x002fe200000000bb */
[----:B------:R-:W2:Y:S01]  /*5290*/  @P5 LDG.E.U8 R208, desc[UR26][R168.64] ;  /* 0x0000001aa8d05981 */ /* 0x000ea2000c1e1100 */
[----:B------:R-:W-:-:S02]  /*52a0*/  LOP3.LUT P5, RZ, R44, 0x1, RZ, 0xc0, !PT ;  /* 0x000000012cff7812 */ /* 0x000fc400078ac0ff */
[----:B------:R-:W-:Y:S02]  /*52b0*/  SHF.R.U64 R44, R80, 0xf, RZ ;  /* 0x0000000f502c7819 */ /* 0x000fe400000012ff */
[----:B------:R-:W-:Y:S01]  /*52c0*/  PRMT R192, RZ, 0x7610, R192 ;  /* 0x00007610ffc07816 */ /* 0x000fe200000000c0 */
[----:B------:R-:W2:Y:S01]  /*52d0*/  @P3 LDG.E.U8 R187, desc[UR26][R166.64] ;  /* 0x0000001aa6bb3981 */ /* 0x000ea2000c1e1100 */
[----:B------:R-:W-:Y:S02]  /*52e0*/  LOP3.LUT P3, RZ, R44, 0x1, RZ, 0xc0, !PT ;  /* 0x000000012cff7812 */ /* 0x000fe4000786c0ff */
[C---:B------:R-:W-:Y:S02]  /*52f0*/  SHF.R.U64 R44, R80.reuse, 0xe, RZ ;  /* 0x0000000e502c7819 */ /* 0x040fe400000012ff */
[----:B0-----:R-:W-:Y:S01]  /*5300*/  PRMT R159, RZ, 0x7610, R159 ;  /* 0x00007610ff9f7816 */ /* 0x001fe2000000009f */
[----:B------:R-:W2:Y:S01]  /*5310*/  @P0 LDG.E.U8 R192, desc[UR26][R164.64] ;  /* 0x0000001aa4c00981 */ /* 0x000ea2000c1e1100 */
[----:B------:R-:W-:-:S02]  /*5320*/  SHF.R.U64 R132, R80, 0xd, RZ ;  /* 0x0000000d50847819 */ /* 0x000fc400000012ff */
[----:B------:R-:W-:Y:S02]  /*5330*/  LOP3.LUT P0, RZ, R44, 0x1, RZ, 0xc0, !PT ;  /* 0x000000012cff7812 */ /* 0x000fe4000780c0ff */
[----:B------:R-:W-:Y:S01]  /*5340*/  PRMT R44, RZ, 0x7610, R44 ;  /* 0x00007610ff2c7816 */ /* 0x000fe2000000002c */
[----:B------:R-:W2:Y:S01]  /*5350*/  @P4 LDG.E.U8 R159, desc[UR26][R162.64] ;  /* 0x0000001aa29f4981 */ /* 0x000ea2000c1e1100 */
[----:B------:R-:W-:Y:S02]  /*5360*/  LOP3.LUT P4, RZ, R132, 0x1, RZ, 0xc0, !PT ;  /* 0x0000000184ff7812 */ /* 0x000fe4000788c0ff */
[----:B------:R-:W-:Y:S02]  /*5370*/  PRMT R222, RZ, 0x7610, R222 ;  /* 0x00007610ffde7816 */ /* 0x000fe400000000de */
[----:B------:R-:W-:Y:S01]  /*5380*/  SHF.R.U64 R132, R80, 0xc, RZ ;  /* 0x0000000c50847819 */ /* 0x000fe200000012ff */
[----:B------:R-:W2:Y:S01]  /*5390*/  @P5 LDG.E.U8 R44, desc[UR26][R138.64] ;  /* 0x0000001a8a2c5981 */ /* 0x000ea2000c1e1100 */
[----:B------:R-:W-:-:S02]  /*53a0*/  PRMT R242, RZ, 0x7610, R242 ;  /* 0x00007610fff27816 */ /* 0x000fc400000000f2 */
[----:B------:R-:W-:Y:S01]  /*53b0*/  LOP3.LUT P5, RZ, R132, 0x1, RZ, 0xc0, !PT ;  /* 0x0000000184ff7812 */ /* 0x000fe200078ac0ff */
[----:B------:R0:W2:Y:S01]  /*53c0*/  @P6 LDG.E.U8 R222, desc[UR26][R226.64] ;  /* 0x0000001ae2de6981 */ /* 0x0000a2000c1e1100 */
[----:B------:R-:W-:-:S03]  /*53d0*/  SHF.R.U64 R132, R80, 0xb, RZ ;  /* 0x0000000b50847819 */ /* 0x000fc600000012ff */
[----:B------:R-:W2:Y:S01]  /*53e0*/  @P3 LDG.E.U8 R242, desc[UR26][R136.64] ;  /* 0x0000001a88f23981 */ /* 0x000ea2000c1e1100 */
[----:B------:R-:W-:Y:S02]  /*53f0*/  LOP3.LUT P3, RZ, R132, 0x1, RZ, 0xc0, !PT ;  /* 0x0000000184ff7812 */ /* 0x000fe4000786c0ff */
[----:B------:R-:W-:Y:S02]  /*5400*/  SHF.R.U64 R132, R80, 0xa, RZ ;  /* 0x0000000a50847819 */ /* 0x000fe400000012ff */
[----:B0-----:R-:W-:Y:S02]  /*5410*/  PRMT R226, RZ, 0x7610, R226 ;  /* 0x00007610ffe27816 */ /* 0x001fe400000000e2 */
[----:B------:R-:W-:-:S04]  /*5420*/  PRMT R201, RZ, 0x7610, R201 ;  /* 0x00007610ffc97816 */ /* 0x000fc800000000c9 */
[----:B------:R0:W2:Y:S01]  /*5430*/  @P0 LDG.E.U8 R226, desc[UR26][R130.64] ;  /* 0x0000001a82e20981 */ /* 0x0000a2000c1e1100 */
[----:B------:R-:W-:Y:S02]  /*5440*/  LOP3.LUT P0, RZ, R132, 0x1, RZ, 0xc0, !PT ;  /* 0x0000000184ff7812 */ /* 0x000fe4000780c0ff */
[----:B------:R-:W-:Y:S01]  /*5450*/  SHF.R.U64 R132, R80, 0x9, RZ ;  /* 0x0000000950847819 */ /* 0x000fe200000012ff */
[----:B------:R1:W2:Y:S01]  /*5460*/  @P4 LDG.E.U8 R201, desc[UR26][R120.64] ;  /* 0x0000001a78c94981 */ /* 0x0002a2000c1e1100 */
[----:B------:R-:W-:Y:S02]  /*5470*/  PRMT R210, RZ, 0x7610, R210 ;  /* 0x00007610ffd27816 */ /* 0x000fe400000000d2 */
[----:B------:R-:W-:Y:S02]  /*5480*/  LOP3.LUT P4, RZ, R132, 0x1, RZ, 0xc0, !PT ;  /* 0x0000000184ff7812 */ /* 0x000fe4000788c0ff */
[----:B------:R-:W-:Y:S02]  /*5490*/  PRMT R185, RZ, 0x7610, R185 ;  /* 0x00007610ffb97816 */ /* 0x000fe400000000b9 */
[----:B------:R-:W-:Y:S01]  /*54a0*/  SHF.R.U64 R132, R80, 0x7, RZ ;  /* 0x0000000750847819 */ /* 0x000fe200000012ff */
[----:B------:R-:W2:Y:S01]  /*54b0*/  @P5 LDG.E.U8 R210, desc[UR26][R128.64] ;  /* 0x0000001a80d25981 */ /* 0x000ea2000c1e1100 */
[----:B------:R-:W-:-:S02]  /*54c0*/  PRMT R190, RZ, 0x7610, R190 ;  /* 0x00007610ffbe7816 */ /* 0x000fc400000000be */
[----:B------:R-:W-:Y:S01]  /*54d0*/  LOP3.LUT P5, RZ, R132, 0x1, RZ, 0xc0, !PT ;  /* 0x0000000184ff7812 */ /* 0x000fe200078ac0ff */
[----:B------:R-:W2:Y:S01]  /*54e0*/  @P3 LDG.E.U8 R185, desc[UR26][R126.64] ;  /* 0x0000001a7eb93981 */ /* 0x000ea2000c1e1100 */
[C---:B0-----:R-:W-:Y:S01]  /*54f0*/  SHF.R.U64 R130, R80.reuse, 0x6, RZ ;  /* 0x0000000650827819 */ /* 0x041fe200000012ff */
[----:B-1----:R-:W-:Y:S01]  /*5500*/  IMAD R120, R135, 0x39, RZ ;  /* 0x0000003987787824 */ /* 0x002fe200078e02ff */
[----:B------:R-:W-:Y:S01]  /*5510*/  PRMT R163, RZ, 0x7610, R163 ;  /* 0x00007610ffa37816 */ /* 0x000fe200000000a3 */
[----:B------:R-:W2:Y:S01]  /*5520*/  @P0 LDG.E.U8 R190, desc[UR26][R124.64] ;  /* 0x0000001a7cbe0981 */ /* 0x000ea2000c1e1100 */
[----:B------:R-:W-:Y:S02]  /*5530*/  SHF.R.U64 R121, R80, 0x5, RZ ;  /* 0x0000000550797819 */ /* 0x000fe400000012ff */
[----:B------:R-:W-:Y:S02]  /*5540*/  IADD3 R146, P3, PT, R144, UR20, RZ ;  /* 0x0000001490927c10 */ /* 0x000fe4000ff7e0ff */
[----:B------:R-:W-:Y:S01]  /*5550*/  LOP3.LUT P6, RZ, R130, 0x1, RZ, 0xc0, !PT ;  /* 0x0000000182ff7812 */ /* 0x000fe200078cc0ff */
[----:B------:R0:W3:Y:S01]  /*5560*/  @P4 LDG.E.U8 R163, desc[UR26][R122.64] ;  /* 0x0000001a7aa34981 */ /* 0x0000e2000c1e1100 */
[----:B------:R-:W-:-:S02]  /*5570*/  LOP3.LUT P0, RZ, R121, 0x1, RZ, 0xc0, !PT ;  /* 0x0000000179ff7812 */ /* 0x000fc4000780c0ff */
[----:B------:R-:W-:Y:S01]  /*5580*/  IADD3.X R137, PT, PT, R145, UR11, RZ, P3, !PT ;  /* 0x0000000b91897c10 */ /* 0x000fe20009ffe4ff */
[----:B------:R-:W-:Y:S01]  /*5590*/  IMAD.IADD R132, R119, 0x1, R146 ;  /* 0x0000000177847824 */ /* 0x000fe200078e0292 */
[----:B------:R-:W-:Y:S02]  /*55a0*/  SHF.R.S32.HI R121, RZ, 0x1f, R120 ;  /* 0x0000001fff797819 */ /* 0x000fe40000011478 */
[----:B------:R-:W-:Y:S02]  /*55b0*/  IADD3 R130, P3, PT, R120, R146, RZ ;  /* 0x0000009278827210 */ /* 0x000fe40007f7e0ff */
[----:B------:R-:W-:Y:S01]  /*55c0*/  PRMT R246, RZ, 0x7610, R246 ;  /* 0x00007610fff67816 */ /* 0x000fe200000000f6 */
[----:B0-----:R-:W-:Y:S01]  /*55d0*/  IMAD R122, R135, 0x3a, RZ ;  /* 0x0000003a877a7824 */ /* 0x001fe200078e02ff */
[C---:B------:R-:W-:Y:S02]  /*55e0*/  SHF.R.U64 R126, R80.reuse, 0x3, RZ ;  /* 0x00000003507e7819 */ /* 0x040fe400000012ff */
[----:B------:R-:W-:Y:S01]  /*55f0*/  SHF.R.U64 R124, R80, 0x4, RZ ;  /* 0x00000004507c7819 */ /* 0x000fe200000012ff */
[----:B------:R-:W-:Y:S01]  /*5600*/  IMAD.X R131, R121, 0x1, R137, P3 ;  /* 0x0000000179837824 */ /* 0x000fe200018e0689 */
[----:B------:R-:W-:Y:S01]  /*5610*/  LOP3.LUT P3, RZ, R126, 0x1, RZ, 0xc0, !PT ;  /* 0x000000017eff7812 */ /* 0x000fe2000786c0ff */
[----:B------:R-:W3:Y:S01]  /*5620*/  @P5 LDG.E.U8 R246, desc[UR26][R132.64] ;  /* 0x0000001a84f65981 */ /* 0x000ee2000c1e1100 */
[----:B------:R-:W-:-:S02]  /*5630*/  SHF.R.S32.HI R123, RZ, 0x1f, R122 ;  /* 0x0000001fff7b7819 */ /* 0x000fc4000001147a */
[-C--:B------:R-:W-:Y:S02]  /*5640*/  IADD3 R126, P5, PT, R122, R146.reuse, RZ ;  /* 0x000000927a7e7210 */ /* 0x080fe40007fbe0ff */
[----:B------:R-:W-:Y:S01]  /*5650*/  LOP3.LUT P4, RZ, R124, 0x1, RZ, 0xc0, !PT ;  /* 0x000000017cff7812 */ /* 0x000fe2000788c0ff */
[----:B------:R-:W-:Y:S01]  /*5660*/  IMAD R124, R135, 0x3c, RZ ;  /* 0x0000003c877c7824 */ /* 0x000fe200078e02ff */
[----:B------:R-:W-:Y:S01]  /*5670*/  PRMT R228, RZ, 0x7610, R228 ;  /* 0x00007610ffe47816 */ /* 0x000fe200000000e4 */
[----:B------:R-:W-:Y:S02]  /*5680*/  IMAD.X R127, R123, 0x1, R137, P5 ;  /* 0x000000017b7f7824 */ /* 0x000fe400028e0689 */
[----:B------:R-:W-:Y:S01]  /*5690*/  IMAD R125, R135, 0x3b, RZ ;  /* 0x0000003b877d7824 */ /* 0x000fe200078e02ff */
[----:B------:R-:W-:Y:S02]  /*56a0*/  SHF.R.S32.HI R129, RZ, 0x1f, R124 ;  /* 0x0000001fff817819 */ /* 0x000fe4000001147c */
[----:B------:R-:W-:Y:S01]  /*56b0*/  IADD3 R138, P5, PT, R124, R146, RZ ;  /* 0x000000927c8a7210 */ /* 0x000fe20007fbe0ff */
[----:B------:R0:W4:Y:S01]  /*56c0*/  @P6 LDG.E.U8 R228, desc[UR26][R130.64] ;  /* 0x0000001a82e46981 */ /* 0x000122000c1e1100 */
[----:B------:R-:W-:-:S03]  /*56d0*/  PRMT R203, RZ, 0x7610, R203 ;  /* 0x00007610ffcb7816 */ /* 0x000fc600000000cb */
[----:B------:R-:W-:Y:S01]  /*56e0*/  IMAD.X R139, R129, 0x1, R137, P5 ;  /* 0x00000001818b7824 */ /* 0x000fe200028e0689 */
[----:B------:R-:W-:Y:S02]  /*56f0*/  IADD3 R164, P5, PT, R125, R146, RZ ;  /* 0x000000927da47210 */ /* 0x000fe40007fbe0ff */
[----:B------:R-:W-:Y:S01]  /*5700*/  PRMT R212, RZ, 0x7610, R212 ;  /* 0x00007610ffd47816 */ /* 0x000fe200000000d4 */
[----:B------:R1:W4:Y:S01]  /*5710*/  @P0 LDG.E.U8 R203, desc[UR26][R126.64] ;  /* 0x0000001a7ecb0981 */ /* 0x000322000c1e1100 */
[----:B0-----:R-:W-:Y:S02]  /*5720*/  SHF.R.S32.HI R130, RZ, 0x1f, R125 ;  /* 0x0000001fff827819 */ /* 0x001fe4000001147d */
[----:B------:R-:W-:Y:S02]  /*5730*/  SHF.R.U64 R131, R80, 0x8, RZ ;  /* 0x0000000850837819 */ /* 0x000fe400000012ff */
[----:B------:R-:W-:Y:S01]  /*5740*/  PRMT R183, RZ, 0x7610, R183 ;  /* 0x00007610ffb77816 */ /* 0x000fe200000000b7 */
[----:B------:R-:W-:Y:S01]  /*5750*/  IMAD.X R165, R130, 0x1, R137, P5 ;  /* 0x0000000182a57824 */ /* 0x000fe200028e0689 */
[----:B------:R-:W-:Y:S01]  /*5760*/  LOP3.LUT P5, RZ, R131, 0x1, RZ, 0xc0, !PT ;  /* 0x0000000183ff7812 */ /* 0x000fe200078ac0ff */
[----:B------:R-:W-:Y:S01]  /*5770*/  IMAD R131, R135, 0x3d, RZ ;  /* 0x0000003d87837824 */ /* 0x000fe200078e02ff */
[----:B-1----:R-:W-:-:S02]  /*5780*/  SHF.R.U64 R127, R80, 0x2, RZ ;  /* 0x00000002507f7819 */ /* 0x002fc400000012ff */
[----:B------:R-:W4:Y:S02]  /*5790*/  @P4 LDG.E.U8 R212, desc[UR26][R164.64] ;  /* 0x0000001aa4d44981 */ /* 0x000f24000c1e1100 */
[----:B------:R-:W-:Y:S02]  /*57a0*/  LOP3.LUT P4, RZ, R127, 0x1, RZ, 0xc0, !PT ;  /* 0x000000017fff7812 */ /* 0x000fe4000788c0ff */
[----:B------:R0:W4:Y:S01]  /*57b0*/  @P3 LDG.E.U8 R183, desc[UR26][R138.64] ;  /* 0x0000001a8ab73981 */ /* 0x000122000c1e1100 */
[----:B------:R-:W-:Y:S02]  /*57c0*/  SHF.R.S32.HI R132, RZ, 0x1f, R131 ;  /* 0x0000001fff847819 */ /* 0x000fe40000011483 */
[----:B------:R-:W-:Y:S02]  /*57d0*/  IADD3 R126, P3, PT, R131, R146, RZ ;  /* 0x00000092837e7210 */ /* 0x000fe40007f7e0ff */
[----:B------:R-:W-:Y:S02]  /*57e0*/  SHF.R.U64 R133, R80, 0x1, RZ ;  /* 0x0000000150857819 */ /* 0x000fe400000012ff */
[----:B------:R-:W-:Y:S01]  /*57f0*/  PRMT R196, RZ, 0x7610, R196 ;  /* 0x00007610ffc47816 */ /* 0x000fe200000000c4 */
[----:B------:R-:W-:Y:S01]  /*5800*/  IMAD.X R127, R132, 0x1, R137, P3 ;  /* 0x00000001847f7824 */ /* 0x000fe200018e0689 */
[----:B------:R-:W-:Y:S01]  /*5810*/  LOP3.LUT P3, RZ, R133, 0x1, RZ, 0xc0, !PT ;  /* 0x0000000185ff7812 */ /* 0x000fe2000786c0ff */
[----:B------:R-:W-:-:S02]  /*5820*/  IMAD R133, R135, 0x3e, RZ ;  /* 0x0000003e87857824 */ /* 0x000fc400078e02ff */
[----:B------:R-:W-:Y:S01]  /*5830*/  VIADD R128, R205, 0x3f ;  /* 0x0000003fcd807836 */ /* 0x000fe20000000000 */
[----:B------:R1:W5:Y:S01]  /*5840*/  @P4 LDG.E.U8 R196, desc[UR26][R126.64] ;  /* 0x0000001a7ec44981 */ /* 0x000362000c1e1100 */
[----:B------:R-:W-:Y:S01]  /*5850*/  IMAD R135, R135, 0x3f, RZ ;  /* 0x0000003f87877824 */ /* 0x000fe200078e02ff */
[----:B------:R-:W-:Y:S02]  /*5860*/  SHF.R.S32.HI R134, RZ, 0x1f, R133 ;  /* 0x0000001fff867819 */ /* 0x000fe40000011485 */
[----:B0-----:R-:W-:Y:S02]  /*5870*/  IADD3 R138, P4, PT, R133, R146, RZ ;  /* 0x00000092858a7210 */ /* 0x001fe40007f9e0ff */
[----:B------:R-:W-:Y:S02]  /*5880*/  ISETP.GT.AND P0, PT, R128, 0x3f, PT ;  /* 0x0000003f8000780c */ /* 0x000fe40003f04270 */
[----:B------:R-:W-:Y:S01]  /*5890*/  SHF.R.S32.HI R136, RZ, 0x1f, R135 ;  /* 0x0000001fff887819 */ /* 0x000fe20000011487 */
[----:B------:R-:W-:Y:S01]  /*58a0*/  IMAD.X R139, R134, 0x1, R137, P4 ;  /* 0x00000001868b7824 */ /* 0x000fe200020e0689 */
[----:B------:R-:W-:-:S02]  /*58b0*/  ISETP.LT.AND P0, PT, R4, R205, P0 ;  /* 0x000000cd0400720c */ /* 0x000fc40000701270 */
[----:B-1----:R-:W-:Y:S02]  /*58c0*/  IADD3 R126, P4, PT, R135, R146, RZ ;  /* 0x00000092877e7210 */ /* 0x002fe40007f9e0ff */
[----:B------:R-:W-:Y:S02]  /*58d0*/  PRMT R198, RZ, 0x7610, R198 ;  /* 0x00007610ffc67816 */ /* 0x000fe400000000c6 */
[----:B------:R-:W-:Y:S01]  /*58e0*/  PRMT R173, RZ, 0x7610, R173 ;  /* 0x00007610ffad7816 */ /* 0x000fe200000000ad */
[----:B------:R-:W-:Y:S01]  /*58f0*/  IMAD.X R127, R136, 0x1, R137, P4 ;  /* 0x00000001887f7824 */ /* 0x000fe200020e0689 */
[----:B------:R-:W-:Y:S02]  /*5900*/  PRMT R188, RZ, 0x7610, R188 ;  /* 0x00007610ffbc7816 */ /* 0x000fe400000000bc */
[----:B------:R-:W-:Y:S02]  /*5910*/  PRMT R80, RZ, 0x7610, R80 ;  /* 0x00007610ff507816 */ /* 0x000fe40000000050 */
[----:B------:R-:W-:Y:S01]  /*5920*/  PRMT R158, RZ, 0x7610, R158 ;  /* 0x00007610ff9e7816 */ /* 0x000fe2000000009e */
[----:B------:R0:W5:Y:S01]  /*5930*/  @!P2 LDG.E.U8 R198, desc[UR26][R126.64] ;  /* 0x0000001a7ec6a981 */ /* 0x000162000c1e1100 */
[----:B------:R-:W-:-:S02]  /*5940*/  PRMT R160, RZ, 0x7610, R160 ;  /* 0x00007610ffa07816 */ /* 0x000fc400000000a0 */
[----:B------:R-:W-:Y:S01]  /*5950*/  PRMT R162, RZ, 0x7610, R162 ;  /* 0x00007610ffa27816 */ /* 0x000fe200000000a2 */
[----:B------:R1:W5:Y:S01]  /*5960*/  @P3 LDG.E.U8 R173, desc[UR26][R138.64] ;  /* 0x0000001a8aad3981 */ /* 0x000362000c1e1100 */
[----:B------:R-:W-:Y:S02]  /*5970*/  PRMT R164, RZ, 0x7610, R164 ;  /* 0x00007610ffa47816 */ /* 0x000fe400000000a4 */
[----:B------:R-:W-:Y:S02]  /*5980*/  PRMT R166, RZ, 0x7610, R166 ;  /* 0x00007610ffa67816 */ /* 0x000fe400000000a6 */
[----:B------:R-:W-:Y:S02]  /*5990*/  PRMT R168, RZ, 0x7610, R168 ;  /* 0x00007610ffa87816 */ /* 0x000fe400000000a8 */
[----:B------:R-:W-:Y:S02]  /*59a0*/  PRMT R170, RZ, 0x7610, R170 ;  /* 0x00007610ffaa7816 */ /* 0x000fe400000000aa */
[----:B------:R-:W-:-:S02]  /*59b0*/  PRMT R172, RZ, 0x7610, R172 ;  /* 0x00007610ffac7816 */ /* 0x000fc400000000ac */
[----:B------:R-:W-:Y:S02]  /*59c0*/  PRMT R174, RZ, 0x7610, R174 ;  /* 0x00007610ffae7816 */ /* 0x000fe400000000ae */
        /* <DEDUP_REMOVED lines=13> */
[----:B------:R-:W-:Y:S01]  /*5aa0*/  PRMT R221, RZ, 0x7610, R221 ;  /* 0x00007610ffdd7816 */ /* 0x000fe200000000dd */
[----:B------:R-:W-:Y:S01]  /*5ab0*/  @P0 IMAD.MOV.U32 R156, RZ, RZ, R244 ;  /* 0x000000ffff9c0224 */ /* 0x000fe200078e00f4 */
[----:B------:R-:W-:Y:S01]  /*5ac0*/  PRMT R223, RZ, 0x7610, R223 ;  /* 0x00007610ffdf7816 */ /* 0x000fe200000000df */
[----:B------:R-:W-:Y:S01]  /*5ad0*/  @P0 IMAD.MOV.U32 R154, RZ, RZ, R48 ;  /* 0x000000ffff9a0224 */ /* 0x000fe200078e0030 */
[----:B0-----:R-:W-:Y:S01]  /*5ae0*/  PRMT R126, RZ, 0x7610, R126 ;  /* 0x00007610ff7e7816 */ /* 0x001fe2000000007e */
[----:B------:R-:W-:Y:S01]  /*5af0*/  @P0 IMAD.MOV.U32 R152, RZ, RZ, R28 ;  /* 0x000000ffff980224 */ /* 0x000fe200078e001c */
[----:B------:R-:W-:Y:S01]  /*5b00*/  PRMT R127, RZ, 0x7610, R127 ;  /* 0x00007610ff7f7816 */ /* 0x000fe2000000007f */
[----:B------:R-:W-:Y:S01]  /*5b10*/  @P0 IMAD.MOV.U32 R150, RZ, RZ, R54 ;  /* 0x000000ffff960224 */ /* 0x000fe200078e0036 */
[----:B------:R-:W-:Y:S01]  /*5b20*/  PRMT R225, RZ, 0x7610, R225 ;  /* 0x00007610ffe17816 */ /* 0x000fe200000000e1 */
[----:B------:R-:W-:Y:S01]  /*5b30*/  @P0 IMAD.MOV.U32 R148, RZ, RZ, R78 ;  /* 0x000000ffff940224 */ /* 0x000fe200078e004e */
[----:B------:R-:W-:Y:S01]  /*5b40*/  PRMT R227, RZ, 0x7610, R227 ;  /* 0x00007610ffe37816 */ /* 0x000fe200000000e3 */
[----:B------:R-:W-:Y:S01]  /*5b50*/  @P0 IMAD.MOV.U32 R146, RZ, RZ, R58 ;  /* 0x000000ffff920224 */ /* 0x000fe200078e003a */
[----:B------:R-:W-:Y:S01]  /*5b60*/  PRMT R229, RZ, 0x7610, R229 ;  /* 0x00007610ffe57816 */ /* 0x000fe200000000e5 */
[----:B------:R0:W5:Y:S01]  /*5b70*/  @P5 LDG.E.U8 R188, desc[UR26][R140.64] ;  /* 0x0000001a8cbc5981 */ /* 0x000162000c1e1100 */
[----:B------:R-:W-:-:S02]  /*5b80*/  PRMT R231, RZ, 0x7610, R231 ;  /* 0x00007610ffe77816 */ /* 0x000fc400000000e7 */
[----:B------:R-:W-:Y:S01]  /*5b90*/  PRMT R233, RZ, 0x7610, R233 ;  /* 0x00007610ffe97816 */ /* 0x000fe200000000e9 */
[----:B------:R-:W5:Y:S04]  /*5ba0*/  @P0 LDG.E.U8 R80, desc[UR26][R6.64] ;  /* 0x0000001a06500981 */ /* 0x000f68000c1e1100 */
        /* <DEDUP_REMOVED lines=30> */
[----:B------:R-:W5:Y:S01]  /*5d90*/  @P0 LDG.E.U8 R233, desc[UR26][R146.64] ;  /* 0x0000001a92e90981 */ /* 0x000f62000c1e1100 */
[----:B------:R-:W-:-:S04]  /*5da0*/  @!UP1 UIADD3 UR4, UPT, UPT, -UR7, 0x100000, URZ ;  /* 0x0010000007049890 */ /* 0x000fc8000fffe1ff */
[----:B------:R-:W-:Y:S02]  /*5db0*/  @!UP1 USHF.L.U32 UR5, UR4, 0xb, URZ ;  /* 0x0000000b04059899 */ /* 0x000fe400080006ff */
[----:B------:R-:W-:Y:S01]  /*5dc0*/  @!UP1 USHF.L.U32 UR4, UR4, 0x1, URZ ;  /* 0x0000000104049899 */ /* 0x000fe200080006ff */
[----:B------:R-:W-:Y:S01]  /*5dd0*/  VOTEU.ALL UP1, P1 ;  /* 0x0000000000ff7886 */ /* 0x000fe20000820000 */
[C---:B------:R-:W-:Y:S02]  /*5de0*/  LOP3.LUT R137, R3.reuse, 0x10, RZ, 0x3c, !PT ;  /* 0x0000001003897812 */ /* 0x040fe400078e3cff */
[C---:B-1----:R-:W-:Y:S02]  /*5df0*/  LOP3.LUT R138, R3.reuse, 0x20, RZ, 0x3c, !PT ;  /* 0x00000020038a7812 */ /* 0x042fe400078e3cff */
[C---:B------:R-:W-:Y:S02]  /*5e00*/  LOP3.LUT R139, R3.reuse, 0x30, RZ, 0x3c, !PT ;  /* 0x00000030038b7812 */ /* 0x040fe400078e3cff */
[----:B0-----:R-:W-:-:S04]  /*5e10*/  LOP3.LUT R140, R3, 0x40, RZ, 0x3c, !PT ;  /* 0x00000040038c7812 */ /* 0x001fc800078e3cff */
[----:B------:R0:W1:Y:S01]  /*5e20*/  @!UP1 SYNCS.EXCH.64 URZ, [UR13+0x6008], UR4 ;  /* 0x006008040dff95b2 */ /* 0x0000620008000100 */
[----:B--2---:R-:W-:Y:S01]  /*5e30*/  STS.U8 [R3+UR13+0x400], R248 ;  /* 0x000400f803007988 */ /* 0x004fe2000800000d */
[----:B------:R-:W-:-:S03]  /*5e40*/  LOP3.LUT R141, R3, 0x50, RZ, 0x3c, !PT ;  /* 0x00000050038d7812 */ /* 0x000fc600078e3cff */
[----:B------:R-:W-:Y:S04]  /*5e50*/  STS.U8 [R3+UR13+0x800], R250 ;  /* 0x000800fa03007988 */ /* 0x000fe8000800000d */
[----:B------:R-:W-:Y:S04]  /*5e60*/  STS.U8 [R3+UR13+0xc00], R252 ;  /* 0x000c00fc03007988 */ /* 0x000fe8000800000d */
[----:B------:R-:W-:Y:S04]  /*5e70*/  STS.U8 [R3+UR13+0x1000], R217 ;  /* 0x001000d903007988 */ /* 0x000fe8000800000d */
[----:B------:R-:W-:Y:S04]  /*5e80*/  STS.U8 [R3+UR13+0x1400], R240 ;  /* 0x001400f003007988 */ /* 0x000fe8000800000d */
[----:B------:R-:W-:Y:S04]  /*5e90*/  STS.U8 [R3+UR13+0x1800], R242 ;  /* 0x001800f203007988 */ /* 0x000fe8000800000d */
[----:B------:R-:W-:Y:S04]  /*5ea0*/  STS.U8 [R3+UR13], R230 ;  /* 0x000000e603007988 */ /* 0x000fe8000800000d */
[----:B---3--:R-:W-:Y:S04]  /*5eb0*/  STS.U8 [R3+UR13+0x1c00], R246 ;  /* 0x001c00f603007988 */ /* 0x008fe8000800000d */
[----:B------:R-:W-:Y:S04]  /*5ec0*/  STS.U8 [R137+UR13+0x80], R232 ;  /* 0x000080e889007988 */ /* 0x000fe8000800000d */
[----:B------:R-:W-:Y:S04]  /*5ed0*/  STS.U8 [R137+UR13+0x480], R234 ;  /* 0x000480ea89007988 */ /* 0x000fe8000800000d */
[----:B------:R-:W-:Y:S04]  /*5ee0*/  STS.U8 [R137+UR13+0x880], R236 ;  /* 0x000880ec89007988 */ /* 0x000fe8000800000d */
[----:B------:R-:W-:Y:S04]  /*5ef0*/  STS.U8 [R137+UR13+0xc80], R238 ;  /* 0x000c80ee89007988 */ /* 0x000fe8000800000d */
[----:B------:R-:W-:Y:S04]  /*5f00*/  STS.U8 [R137+UR13+0x1080], R222 ;  /* 0x001080de89007988 */ /* 0x000fe8000800000d */
[----:B------:R-:W-:Y:S04]  /*5f10*/  STS.U8 [R137+UR13+0x1480], R224 ;  /* 0x001480e089007988 */ /* 0x000fe8000800000d */
[----:B------:R-:W-:Y:S04]  /*5f20*/  STS.U8 [R137+UR13+0x1880], R226 ;  /* 0x001880e289007988 */ /* 0x000fe8000800000d */
[----:B----4-:R-:W-:Y:S04]  /*5f30*/  STS.U8 [R137+UR13+0x1c80], R228 ;  /* 0x001c80e489007988 */ /* 0x010fe8000800000d */
[----:B------:R-:W-:Y:S04]  /*5f40*/  STS.U8 [R138+UR13+0x100], R207 ;  /* 0x000100cf8a007988 */ /* 0x000fe8000800000d */
        /* <DEDUP_REMOVED lines=11> */
[----:B------:R2:W-:Y:S04]  /*6000*/  STS.U8 [R139+UR13+0x1180], R142 ;  /* 0x0011808e8b007988 */ /* 0x0005e8000800000d */
[----:B------:R-:W-:Y:S04]  /*6010*/  STS.U8 [R139+UR13+0x1580], R208 ;  /* 0x001580d08b007988 */ /* 0x000fe8000800000d */
[----:B------:R-:W-:Y:S01]  /*6020*/  STS.U8 [R139+UR13+0x1980], R210 ;  /* 0x001980d28b007988 */ /* 0x000fe2000800000d */
[----:B--2---:R-:W-:-:S03]  /*6030*/  LOP3.LUT R142, R3, 0x60, RZ, 0x3c, !PT ;  /* 0x00000060038e7812 */ /* 0x004fc600078e3cff */
[----:B------:R-:W-:Y:S04]  /*6040*/  STS.U8 [R139+UR13+0x1d80], R212 ;  /* 0x001d80d48b007988 */ /* 0x000fe8000800000d */
[----:B------:R2:W-:Y:S04]  /*6050*/  STS.U8 [R140+UR13+0x1200], R143 ;  /* 0x0012008f8c007988 */ /* 0x0005e8000800000d */
[----:B-----5:R0:W-:Y:S04]  /*6060*/  STS.U8 [R140+UR13+0x200], R189 ;  /* 0x000200bd8c007988 */ /* 0x0201e8000800000d */
[----:B------:R0:W-:Y:S01]  /*6070*/  STS.U8 [R140+UR13+0x600], R191 ;  /* 0x000600bf8c007988 */ /* 0x0001e2000800000d */
[----:B--2---:R-:W-:-:S03]  /*6080*/  LOP3.LUT R143, R3, 0x70, RZ, 0x3c, !PT ;  /* 0x00000070038f7812 */ /* 0x004fc600078e3cff */
[----:B------:R0:W-:Y:S04]  /*6090*/  STS.U8 [R140+UR13+0xa00], R193 ;  /* 0x000a00c18c007988 */ /* 0x0001e8000800000d */
        /* <DEDUP_REMOVED lines=59> */
[----:B------:R0:W-:Y:S01]  /*6450*/  STS.U8 [R139+UR13+0x4f80], R233 ;  /* 0x004f80e98b007988 */ /* 0x0001e2000800000d */
[----:B-1----:R1:W-:Y:S06]  /*6460*/  MEMBAR.ALL.CTA ;  /* 0x0000000000007992 */ /* 0x0023ec0000008000 */
[----:B-1----:R-:W1:Y:S02]  /*6470*/  FENCE.VIEW.ASYNC.S ;  /* 0x00000000000073c6 */ /* 0x002e640000000000 */
[----:B-1----:R-:W-:Y:S01]  /*6480*/  BAR.SYNC.DEFER_BLOCKING 0x0 ;  /* 0x0000000000007b1d */ /* 0x002fe20000010000 */
[----:B------:R-:W-:-:S04]  /*6490*/  ISETP.NE.U32.AND P0, PT, RZ, UR8, PT ;  /* 0x00000008ff007c0c */ /* 0x000fc8000bf05070 */
[C---:B------:R-:W-:Y:S02]  /*64a0*/  ISETP.LT.OR P2, PT, R128.reuse, 0x40, P0 ;  /* 0x000000408000780c */ /* 0x040fe40000741670 */
[----:B------:R-:W-:-:S11]  /*64b0*/  ISETP.GE.AND P3, PT, R128, 0x80, PT ;  /* 0x000000808000780c */ /* 0x000fd60003f66270 */
[----:B0-----:R-:W-:Y:S05]  /*64c0*/  @P2 BRA `(.L_x_6) ;  /* 0x0000000000682947 */ /* 0x001fea0003800000 */
[----:B------:R-:W-:Y:S02]  /*64d0*/  UIADD3 UR4, UPT, UPT, UR13, 0x4000, URZ ;  /* 0x000040000d047890 */ /* 0x000fe4000fffe0ff */
[----:B------:R-:W-:Y:S02]  /*64e0*/  USHF.R.U32.HI UR6, URZ, 0x4, UR13 ;  /* 0x00000004ff067899 */ /* 0x000fe4000801160d */
[----:B------:R-:W-:Y:S02]  /*64f0*/  USHF.R.U32.HI UR4, URZ, 0x4, UR4 ;  /* 0x00000004ff047899 */ /* 0x000fe40008011604 */
[----:B------:R-:W-:Y:S02]  /*6500*/  USGXT.U32 UR6, UR6, 0xe ;  /* 0x0000000e0606789a */ /* 0x000fe40008000000 */
[----:B------:R-:W-:Y:S01]  /*6510*/  USGXT.U32 UR8, UR4, 0xe ;  /* 0x0000000e0408789a */ /* 0x000fe20008000000 */
[----:B------:R-:W-:Y:S01]  /*6520*/  UMOV UR16, 0x100 ;  /* 0x0000010000107882 */ /* 0x000fe20000000000 */
[----:B------:R-:W-:Y:S01]  /*6530*/  UMOV UR17, 0x40004040 ;  /* 0x4000404000117882 */ /* 0x000fe20000000000 */
[----:B------:R-:W-:Y:S01]  /*6540*/  UMOV UR18, 0xfffffffe ;  /* 0xfffffffe00127882 */ /* 0x000fe20000000000 */
[----:B------:R-:W-:Y:S01]  /*6550*/  UMOV UR19, 0x7fffbfdf ;  /* 0x7fffbfdf00137882 */ /* 0x000fe20000000000 */
[----:B------:R-:W-:Y:S01]  /*6560*/  UMOV UR7, URZ ;  /* 0x000000ff00077c82 */ /* 0x000fe20008000000 */
[----:B------:R-:W-:Y:S01]  /*6570*/  UMOV UR9, URZ ;  /* 0x000000ff00097c82 */ /* 0x000fe20008000000 */
[----:B------:R-:W-:-:S02]  /*6580*/  UIADD3.64 UR16, UPT, UPT, UR6, UR16, URZ ;  /* 0x0000001006107297 */ /* 0x000fc4000fffe0ff */
[----:B------:R-:W-:Y:S01]  /*6590*/  UIADD3.64 UR18, UPT, UPT, UR8, -UR18, URZ ;  /* 0x8000001208127297 */ /* 0x000fe2000fffe0ff */
[----:B------:R-:W-:Y:S01]  /*65a0*/  UMOV UR22, 0x0 ;  /* 0x0000000000167882 */ /* 0x000fe20000000000 */
[----:B------:R-:W-:Y:S01]  /*65b0*/  UMOV UR23, 0x8108490 ;  /* 0x0810849000177882 */ /* 0x000fe20000000000 */
[----:B------:R-:W-:Y:S01]  /*65c0*/  UMOV UR4, UR10 ;  /* 0x0000000a00047c82 */ /* 0x000fe20008000000 */
[----:B------:R-:W-:Y:S01]  /*65d0*/  UMOV UR5, URZ ;  /* 0x000000ff00057c82 */ /* 0x000fe20008000000 */
[----:B------:R-:W-:Y:S01]  /*65e0*/  UMOV UR7, 0x40004040 ;  /* 0x4000404000077882 */ /* 0x000fe20000000000 */
[----:B------:R-:W-:Y:S01]  /*65f0*/  UMOV UR9, 0x80004020 ;  /* 0x8000402000097882 */ /* 0x000fe20000000000 */
[----:B------:R-:W-:Y:S01]  /*6600*/  UMOV UR24, 0x0 ;  /* 0x0000000000187882 */ /* 0x000fe20000000000 */
[----:B------:R-:W-:Y:S01]  /*6610*/  UMOV UR25, 0x8108490 ;  /* 0x0810849000197882 */ /* 0x000fe20000000000 */
[----:B------:R-:W-:Y:S01]  /*6620*/  UMOV UR4, UR4 ;  /* 0x0000000400047c82 */ /* 0x000fe20008000000 */
[----:B------:R0:W-:Y:S01]  /*6630*/  UTCQMMA gdesc[UR6], gdesc[UR8], tmem[UR12], tmem[UR22], idesc[UR23], !UPT ;  /* 0x00ff1608060075ea */ /* 0x0001e2000f80030c */
[----:B------:R0:W-:Y:S01]  /*6640*/  UTCQMMA gdesc[UR16], gdesc[UR18], tmem[UR12], tmem[UR24], idesc[UR25], UPT ;  /* 0x00ff1812100075ea */ /* 0x0001e2000b80030c */
[----:B------:R0:W-:Y:S01]  /*6650*/  UTCBAR [UR4], URZ ;  /* 0x000000ff040073e9 */ /* 0x0001e200080000ff */
[----:B------:R-:W-:Y:S01]  /*6660*/  NOP ;  /* 0x0000000000007918 */ /* 0x000fe20000000000 */
.L_x_6:
[----:B0-----:R-:W-:Y:S01]  /*6670*/  UMOV UR8, URZ ;  /* 0x000000ff00087c82 */ /* 0x001fe20008000000 */
[----:B------:R-:W-:Y:S05]  /*6680*/  @!P3 BRA `(.L_x_7) ;  /* 0x0000002800c4b947 */ /* 0x000fea0003800000 */
[----:B------:R-:W0:Y:S01]  /*6690*/  LDCU.64 UR30, c[0x0][0x3a8] ;  /* 0x00007500ff1e77ac */ /* 0x000e220008000a00 */
[----:B------:R-:W-:Y:S01]  /*66a0*/  SHF.R.S32.HI R127, RZ, 0x1f, R128 ;  /* 0x0000001fff7f7819 */ /* 0x000fe20000011480 */
[----:B------:R-:W-:Y:S01]  /*66b0*/  IMAD.U32 R159, RZ, RZ, UR20 ;  /* 0x00000014ff9f7e24 */ /* 0x000fe2000f8e00ff */
[----:B------:R-:W-:Y:S02]  /*66c0*/  UIADD3 UR5, UPT, UPT, UR13, 0x5000, URZ ;  /* 0x000050000d057890 */ /* 0x000fe4000fffe0ff */
[----:B------:R-:W-:Y:S01]  /*66d0*/  LEA.HI R127, R127, R128, RZ, 0x6 ;  /* 0x000000807f7f7211 */ /* 0x000fe200078f30ff */
[----:B------:R-:W-:Y:S02]  /*66e0*/  UIADD3 UR4, UPT, UPT, UR13, 0x2000, URZ ;  /* 0x000020000d047890 */ /* 0x000fe4000fffe0ff */
[----:B------:R-:W-:Y:S01]  /*66f0*/  USHF.R.U32.HI UR5, URZ, 0x4, UR5 ;  /* 0x00000004ff057899 */ /* 0x000fe20008011605 */
[----:B------:R-:W-:Y:S01]  /*6700*/  SHF.R.S32.HI R127, RZ, 0x6, R127 ;  /* 0x00000006ff7f7819 */ /* 0x000fe2000001147f */
[----:B------:R-:W-:-:S02]  /*6710*/  USHF.R.U32.HI UR4, URZ, 0x4, UR4 ;  /* 0x00000004ff047899 */ /* 0x000fc40008011604 */
[----:B------:R-:W-:Y:S01]  /*6720*/  USGXT.U32 UR6, UR5, 0xe ;  /* 0x0000000e0506789a */ /* 0x000fe20008000000 */
[----:B------:R-:W-:Y:S01]  /*6730*/  VIMNMX R127, PT, PT, R127, 0x2, !PT ;  /* 0x000000027f7f7848 */ /* 0x000fe20007fe0100 */
[----:B------:R-:W-:Y:S01]  /*6740*/  USGXT.U32 UR4, UR4, 0xe ;  /* 0x0000000e0404789a */ /* 0x000fe20008000000 */
[----:B------:R-:W-:Y:S01]  /*6750*/  UMOV UR16, 0x100 ;  /* 0x0000010000107882 */ /* 0x000fe20000000000 */
[----:B------:R-:W-:Y:S01]  /*6760*/  UMOV UR17, 0x40004040 ;  /* 0x4000404000117882 */ /* 0x000fe20000000000 */
[----:B0-----:R-:W-:Y:S01]  /*6770*/  USHF.L.U32 UR29, UR30, 0x6, URZ ;  /* 0x000000061e1d7899 */ /* 0x001fe200080006ff */
[----:B------:R-:W-:Y:S01]  /*6780*/  VIADD R127, R127, 0xffffffff ;  /* 0xffffffff7f7f7836 */ /* 0x000fe20000000000 */
[----:B------:R-:W-:Y:S01]  /*6790*/  UMOV UR18, 0xfffffffe ;  /* 0xfffffffe00127882 */ /* 0x000fe20000000000 */
[----:B------:R-:W-:Y:S01]  /*67a0*/  UMOV UR19, 0x7fffbfdf ;  /* 0x7fffbfdf00137882 */ /* 0x000fe20000000000 */
[----:B------:R-:W-:Y:S02]  /*67b0*/  USHF.R.S32.HI UR8, URZ, 0x1f, UR29 ;  /* 0x0000001fff087899 */ /* 0x000fe4000801141d */
[----:B------:R-:W-:Y:S01]  /*67c0*/  R2UR UR32, R127 ;  /* 0x000000007f2072ca */ /* 0x000fe200000e0000 */
[----:B------:R-:W-:Y:S01]  /*67d0*/  UMOV UR5, URZ ;  /* 0x000000ff00057c82 */ /* 0x000fe20008000000 */
[----:B------:R-:W-:Y:S01]  /*67e0*/  IADD3 R144, P2, P3, R144, UR29, R159 ;  /* 0x0000001d90907c10 */ /* 0x000fe2000fb5e09f */
[----:B------:R-:W-:Y:S01]  /*67f0*/  UMOV UR7, URZ ;  /* 0x000000ff00077c82 */ /* 0x000fe20008000000 */
[----:B------:R-:W-:Y:S01]  /*6800*/  IMAD.U32 R34, RZ, RZ, UR8 ;  /* 0x00000008ff227e24 */ /* 0x000fe2000f8e00ff */
[----:B------:R-:W0:Y:S04]  /*6810*/  LDCU UR33, c[0x0][0x3a8] ;  /* 0x00007500ff2177ac */ /* 0x000e280008000800 */
[----:B------:R-:W-:Y:S01]  /*6820*/  IADD3.X R145, PT, PT, R145, UR11, R34, P2, P3 ;  /* 0x0000000b91917c10 */ /* 0x000fe200097e6422 */
[----:B------:R-:W-:Y:S01]  /*6830*/  IMAD.MOV.U32 R34, RZ, RZ, RZ ;  /* 0x000000ffff227224 */ /* 0x000fe200078e00ff */
[----:B------:R-:W-:-:S02]  /*6840*/  USHF.L.U32 UR15, UR31, 0x6, URZ ;  /* 0x000000061f0f7899 */ /* 0x000fc400080006ff */
[----:B------:R-:W-:Y:S02]  /*6850*/  UIADD3.64 UR16, UPT, UPT, UR4, UR16, URZ ;  /* 0x0000001004107297 */ /* 0x000fe4000fffe0ff */
[----:B------:R-:W-:Y:S01]  /*6860*/  UIADD3.64 UR18, UPT, UPT, UR6, -UR18, URZ ;  /* 0x8000001206127297 */ /* 0x000fe2000fffe0ff */
[----:B------:R-:W-:Y:S01]  /*6870*/  UMOV UR28, 0x1 ;  /* 0x00000001001c7882 */ /* 0x000fe20000000000 */
[----:B------:R-:W-:-:S10]  /*6880*/  UMOV UR9, URZ ;  /* 0x000000ff00097c82 */ /* 0x000fd40008000000 */
.L_x_10:
[----:B------:R-:W-:Y:S01]  /*6890*/  IMAD.U32 R34, R34, -0x80000000, RZ ;  /* 0x8000000022227824 */ /* 0x000fe200078e00ff */
[----:B------:R-:W-:Y:S01]  /*68a0*/  USHF.L.U32 UR8, UR30, 0x1, URZ ;  /* 0x000000011e087899 */ /* 0x000fe200080006ff */
[C---:B------:R-:W-:Y:S01]  /*68b0*/  ISETP.GT.AND P3, PT, R55.reuse, 0x1, PT ;  /* 0x000000013700780c */ /* 0x040fe20003f64270 */
[----:B------:R-:W-:Y:S01]  /*68c0*/  UIMAD UR11, UR30, 0x3, URZ ;  /* 0x000000031e0b78a4 */ /* 0x000fe2000f8e02ff */
[----:B------:R-:W1:Y:S01]  /*68d0*/  SYNCS.PHASECHK.TRANS64.TRYWAIT P5, [UR10], R34 ;  /* 0x00000022ff0075a7 */ /* 0x000e6200080a110a */
[----:B------:R-:W-:Y:S01]  /*68e0*/  USHF.L.U32 UR20, UR30, 0x2, URZ ;  /* 0x000000021e147899 */ /* 0x000fe200080006ff */
[----:B------:R-:W-:Y:S01]  /*68f0*/  ISETP.GT.AND P2, PT, R55, 0x2, PT ;  /* 0x000000023700780c */ /* 0x000fe20003f44270 */
[----:B------:R-:W-:Y:S01]  /*6900*/  UIMAD UR21, UR30, 0x5, URZ ;  /* 0x000000051e1578a4 */ /* 0x000fe2000f8e02ff */
[----:B0-----:R-:W-:Y:S01]  /*6910*/  IADD3 R160, P4, PT, R144, UR33, RZ ;  /* 0x0000002190a07c10 */ /* 0x001fe2000ff9e0ff */
[----:B-1----:R-:W-:-:S12]  /*6920*/  @!P5 BRA `(.L_x_8) ;  /* 0x0000004800f4d947 */ /* 0x002fd80003800000 */
.L_x_16:
[----:B------:R-:W-:Y:S02]  /*6930*/  USHF.R.S32.HI UR10, URZ, 0x1f, UR8 ;  /* 0x0000001fff0a7899 */ /* 0x000fe40008011408 */
[C---:B------:R-:W-:Y:S01]  /*6940*/  IADD3 R158, P5, PT, R144.reuse, UR8, RZ ;  /* 0x00000008909e7c10 */ /* 0x040fe2000ffbe0ff */
[----:B------:R-:W-:Y:S01]  /*6950*/  IMAD.X R161, R5, 0x1, R145, P4 ;  /* 0x0000000105a17824 */ /* 0x000fe200020e0691 */
[----:B------:R-:W-:Y:S01]  /*6960*/  ISETP.GT.AND P4, PT, R55, 0x3, PT ;  /* 0x000000033700780c */ /* 0x000fe20003f84270 */
[----:B------:R-:W-:Y:S01]  /*6970*/  USHF.R.S32.HI UR8, URZ, 0x1f, UR11 ;  /* 0x0000001fff087899 */ /* 0x000fe2000801140b */
[----:B------:R-:W-:Y:S02]  /*6980*/  PRMT R240, RZ, 0x7610, R240 ;  /* 0x00007610fff07816 */ /* 0x000fe400000000f0 */
[----:B------:R-:W-:Y:S02]  /*6990*/  IADD3.X R159, PT, PT, R145, UR10, RZ, P5, !PT ;  /* 0x0000000a919f7c10 */ /* 0x000fe4000affe4ff */
[----:B------:R-:W-:-:S02]  /*69a0*/  IADD3 R162, P5, PT, R144, UR11, RZ ;  /* 0x0000000b90a27c10 */ /* 0x000fc4000ffbe0ff */
[----:B------:R-:W-:Y:S01]  /*69b0*/  PRMT R224, RZ, 0x7610, R224 ;  /* 0x00007610ffe07816 */ /* 0x000fe200000000e0 */
[----:B------:R0:W2:Y:S01]  /*69c0*/  @P3 LDG.E.U8 R240, desc[UR26][R160.64] ;  /* 0x0000001aa0f03981 */ /* 0x0000a2000c1e1100 */
[----:B------:R-:W-:Y:S01]  /*69d0*/  PRMT R219, RZ, 0x7610, R219 ;  /* 0x00007610ffdb7816 */ /* 0x000fe200000000db */
[----:B------:R-:W-:Y:S01]  /*69e0*/  USHF.R.S32.HI UR10, URZ, 0x1f, UR21 ;  /* 0x0000001fff0a7899 */ /* 0x000fe20008011415 */
[----:B------:R-:W-:Y:S02]  /*69f0*/  IADD3.X R163, PT, PT, R145, UR8, RZ, P5, !PT ;  /* 0x0000000891a37c10 */ /* 0x000fe4000affe4ff */
[----:B------:R-:W-:Y:S01]  /*6a00*/  ISETP.GT.AND P3, PT, R55, 0x4, PT ;  /* 0x000000043700780c */ /* 0x000fe20003f64270 */
[----:B------:R-:W-:Y:S02]  /*6a10*/  USHF.R.S32.HI UR8, URZ, 0x1f, UR20 ;  /* 0x0000001fff087899 */ /* 0x000fe40008011414 */
[C---:B------:R-:W-:Y:S01]  /*6a20*/  IADD3 R126, P6, PT, R144.reuse, UR20, RZ ;  /* 0x00000014907e7c10 */ /* 0x040fe2000ffde0ff */
[----:B------:R-:W-:Y:S01]  /*6a30*/  UIMAD UR11, UR30, 0x6, URZ ;  /* 0x000000061e0b78a4 */ /* 0x000fe2000f8e02ff */
[----:B------:R-:W3:Y:S01]  /*6a40*/  @P4 LDG.E.U8 R224, desc[UR26][R162.64] ;  /* 0x0000001aa2e04981 */ /* 0x000ee2000c1e1100 */
[----:B0-----:R-:W-:-:S02]  /*6a50*/  IADD3 R160, P5, PT, R144, UR21, RZ ;  /* 0x0000001590a07c10 */ /* 0x001fc4000ffbe0ff */
[C---:B------:R-:W-:Y:S01]  /*6a60*/  ISETP.GT.AND P4, PT, R55.reuse, 0x6, PT ;  /* 0x000000063700780c */ /* 0x040fe20003f84270 */
[----:B------:R0:W4:Y:S01]  /*6a70*/  @P2 LDG.E.U8 R219, desc[UR26][R158.64] ;  /* 0x0000001a9edb2981 */ /* 0x000122000c1e1100 */
[----:B------:R-:W-:Y:S02]  /*6a80*/  ISETP.GT.AND P2, PT, R55, 0x5, PT ;  /* 0x000000053700780c */ /* 0x000fe40003f44270 */
[C---:B------:R-:W-:Y:S01]  /*6a90*/  IADD3.X R161, PT, PT, R145.reuse, UR10, RZ, P5, !PT ;  /* 0x0000000a91a17c10 */ /* 0x040fe2000affe4ff */
[----:B------:R-:W-:Y:S01]  /*6aa0*/  USHF.R.S32.HI UR10, URZ, 0x1f, UR11 ;  /* 0x0000001fff0a7899 */ /* 0x000fe2000801140b */
[----:B------:R-:W-:Y:S02]  /*6ab0*/  PRMT R203, RZ, 0x7610, R203 ;  /* 0x00007610ffcb7816 */ /* 0x000fe400000000cb */
[----:B------:R-:W-:Y:S02]  /*6ac0*/  IADD3.X R127, PT, PT, R145, UR8, RZ, P6, !PT ;  /* 0x00000008917f7c10 */ /* 0x000fe4000b7fe4ff */
[----:B0-----:R-:W-:Y:S01]  /*6ad0*/  IADD3 R158, P5, PT, R144, UR11, RZ ;  /* 0x0000000b909e7c10 */ /* 0x001fe2000ffbe0ff */
[----:B------:R-:W-:Y:S01]  /*6ae0*/  UIMAD UR8, UR30, 0x7, URZ ;  /* 0x000000071e0878a4 */ /* 0x000fe2000f8e02ff */
[----:B------:R-:W-:Y:S01]  /*6af0*/  PRMT R187, RZ, 0x7610, R187 ;  /* 0x00007610ffbb7816 */ /* 0x000fe200000000bb */
[----:B------:R0:W5:Y:S01]  /*6b00*/  @P3 LDG.E.U8 R203, desc[UR26][R126.64] ;  /* 0x0000001a7ecb3981 */ /* 0x000162000c1e1100 */
[----:B------:R-:W-:-:S02]  /*6b10*/  PRMT R208, RZ, 0x7610, R208 ;  /* 0x00007610ffd07816 */ /* 0x000fc400000000d0 */
[----:B------:R-:W-:Y:S02]  /*6b20*/  IADD3.X R159, PT, PT, R145, UR10, RZ, P5, !PT ;  /* 0x0000000a919f7c10 */ /* 0x000fe4000affe4ff */
[----:B------:R-:W-:Y:S01]  /*6b30*/  ISETP.GT.AND P3, PT, R55, 0x7, PT ;  /* 0x000000073700780c */ /* 0x000fe20003f64270 */
[----:B------:R-:W-:Y:S01]  /*6b40*/  USHF.R.S32.HI UR10, URZ, 0x1f, UR8 ;  /* 0x0000001fff0a7899 */ /* 0x000fe20008011408 */
[----:B------:R-:W-:Y:S01]  /*6b50*/  SHF.R.S32.HI R34, RZ, 0x1f, R29 ;  /* 0x0000001fff227819 */ /* 0x000fe2000001141d */
[----:B------:R-:W2:Y:S01]  /*6b60*/  @P4 LDG.E.U8 R187, desc[UR26][R158.64] ;  /* 0x0000001a9ebb4981 */ /* 0x000ea2000c1e1100 */
[----:B0-----:R-:W-:Y:S02]  /*6b70*/  IADD3 R126, P5, PT, R29, R144, RZ ;  /* 0x000000901d7e7210 */ /* 0x001fe40007fbe0ff */
[----:B------:R-:W-:Y:S01]  /*6b80*/  IADD3 R162, P6, PT, R144, UR8, RZ ;  /* 0x0000000890a27c10 */ /* 0x000fe2000ffde0ff */
[----:B------:R0:W2:Y:S01]  /*6b90*/  @P2 LDG.E.U8 R208, desc[UR26][R160.64] ;  /* 0x0000001aa0d02981 */ /* 0x0000a2000c1e1100 */
[C---:B------:R-:W-:Y:S01]  /*6ba0*/  ISETP.GT.AND P4, PT, R55.reuse, 0x9, PT ;  /* 0x000000093700780c */ /* 0x040fe20003f84270 */
[----:B------:R-:W-:Y:S01]  /*6bb0*/  IMAD.X R127, R34, 0x1, R145, P5 ;  /* 0x00000001227f7824 */ /* 0x000fe200028e0691 */
[----:B------:R-:W-:-:S02]  /*6bc0*/  ISETP.GT.AND P2, PT, R55, 0x8, PT ;  /* 0x000000083700780c */ /* 0x000fc40003f44270 */
[----:B------:R-:W-:Y:S02]  /*6bd0*/  PRMT R192, RZ, 0x7610, R192 ;  /* 0x00007610ffc07816 */ /* 0x000fe400000000c0 */
[----:B------:R-:W-:Y:S02]  /*6be0*/  IADD3.X R163, PT, PT, R145, UR10, RZ, P6, !PT ;  /* 0x0000000a91a37c10 */ /* 0x000fe4000b7fe4ff */
[----:B------:R-:W-:Y:S02]  /*6bf0*/  SHF.R.S32.HI R34, RZ, 0x1f, R35 ;  /* 0x0000001fff227819 */ /* 0x000fe40000011423 */
[----:B0-----:R-:W-:Y:S01]  /*6c00*/  IADD3 R160, P5, PT, R35, R144, RZ ;  /* 0x0000009023a07210 */ /* 0x001fe20007fbe0ff */
[----:B------:R0:W2:Y:S01]  /*6c10*/  @P3 LDG.E.U8 R192, desc[UR26][R162.64] ;  /* 0x0000001aa2c03981 */ /* 0x0000a2000c1e1100 */
[----:B------:R-:W-:Y:S02]  /*6c20*/  PRMT R238, RZ, 0x7610, R238 ;  /* 0x00007610ffee7816 */ /* 0x000fe400000000ee */
[----:B------:R-:W-:Y:S01]  /*6c30*/  PRMT R74, RZ, 0x7610, R74 ;  /* 0x00007610ff4a7816 */ /* 0x000fe2000000004a */
[----:B------:R-:W-:Y:S01]  /*6c40*/  IMAD.X R161, R34, 0x1, R145, P5 ;  /* 0x0000000122a17824 */ /* 0x000fe200028e0691 */
[----:B------:R-:W-:-:S02]  /*6c50*/  ISETP.GT.AND P3, PT, R55, 0xa, PT ;  /* 0x0000000a3700780c */ /* 0x000fc40003f64270 */
[----:B------:R-:W-:Y:S02]  /*6c60*/  SHF.R.S32.HI R34, RZ, 0x1f, R39 ;  /* 0x0000001fff227819 */ /* 0x000fe40000011427 */
[-C--:B------:R-:W-:Y:S01]  /*6c70*/  IADD3 R158, P6, PT, R39, R144.reuse, RZ ;  /* 0x00000090279e7210 */ /* 0x080fe20007fde0ff */
[----:B------:R-:W2:Y:S01]  /*6c80*/  @P4 LDG.E.U8 R238, desc[UR26][R160.64] ;  /* 0x0000001aa0ee4981 */ /* 0x000ea2000c1e1100 */
[----:B------:R-:W-:Y:S02]  /*6c90*/  SHF.R.S32.HI R38, RZ, 0x1f, R45 ;  /* 0x0000001fff267819 */ /* 0x000fe4000001142d */
[----:B0-----:R-:W-:Y:S01]  /*6ca0*/  IADD3 R162, P5, PT, R45, R144, RZ ;  /* 0x000000902da27210 */ /* 0x001fe20007fbe0ff */
[----:B------:R0:W2:Y:S01]  /*6cb0*/  @P2 LDG.E.U8 R74, desc[UR26][R126.64] ;  /* 0x0000001a7e4a2981 */ /* 0x0000a2000c1e1100 */
[C---:B------:R-:W-:Y:S01]  /*6cc0*/  ISETP.GT.AND P4, PT, R55.reuse, 0xc, PT ;  /* 0x0000000c3700780c */ /* 0x040fe20003f84270 */
[--C-:B------:R-:W-:Y:S01]  /*6cd0*/  IMAD.X R159, R34, 0x1, R145.reuse, P6 ;  /* 0x00000001229f7824 */ /* 0x100fe200030e0691 */
[----:B------:R-:W-:Y:S01]  /*6ce0*/  ISETP.GT.AND P2, PT, R55, 0xb, PT ;  /* 0x0000000b3700780c */ /* 0x000fe20003f44270 */
[----:B------:R-:W-:Y:S01]  /*6cf0*/  IMAD.X R163, R38, 0x1, R145, P5 ;  /* 0x0000000126a37824 */ /* 0x000fe200028e0691 */
[----:B------:R-:W-:-:S02]  /*6d00*/  PRMT R217, RZ, 0x7610, R217 ;  /* 0x00007610ffd97816 */ /* 0x000fc400000000d9 */
[----:B------:R-:W-:Y:S02]  /*6d10*/  SHF.R.S32.HI R34, RZ, 0x1f, R49 ;  /* 0x0000001fff227819 */ /* 0x000fe40000011431 */
[----:B0-----:R-:W-:Y:S02]  /*6d20*/  IADD3 R126, P5, PT, R49, R144, RZ ;  /* 0x00000090317e7210 */ /* 0x001fe40007fbe0ff */
[----:B------:R0:W2:Y:S01]  /*6d30*/  @P3 LDG.E.U8 R217, desc[UR26][R158.64] ;  /* 0x0000001a9ed93981 */ /* 0x0000a2000c1e1100 */
[----:B------:R-:W-:Y:S02]  /*6d40*/  PRMT R201, RZ, 0x7610, R201 ;  /* 0x00007610ffc97816 */ /* 0x000fe400000000c9 */
[----:B------:R-:W-:Y:S01]  /*6d50*/  PRMT R222, RZ, 0x7610, R222 ;  /* 0x00007610ffde7816 */ /* 0x000fe200000000de */
[----:B------:R-:W-:Y:S01]  /*6d60*/  IMAD.X R127, R34, 0x1, R145, P5 ;  /* 0x00000001227f7824 */ /* 0x000fe200028e0691 */
[----:B------:R-:W-:Y:S02]  /*6d70*/  ISETP.GT.AND P3, PT, R55, 0xd, PT ;  /* 0x0000000d3700780c */ /* 0x000fe40003f64270 */
[----:B------:R-:W-:-:S02]  /*6d80*/  SHF.R.S32.HI R34, RZ, 0x1f, R59 ;  /* 0x0000001fff227819 */ /* 0x000fc4000001143b */
        /* <DEDUP_REMOVED lines=191> */
[-C--:B0-----:R-:W-:Y:S02]  /*7980*/  IADD3 R160, P5, PT, R108, R144.reuse, RZ ;  /* 0x000000906ca07210 */ /* 0x081fe40007fbe0ff */
[----:B------:R0:W2:Y:S01]  /*7990*/  @P3 LDG.E.U8 R214, desc[UR26][R162.64] ;  /* 0x0000001aa2d63981 */ /* 0x0000a2000c1e1100 */
[----:B------:R-:W-:Y:S02]  /*79a0*/  PRMT R198, RZ, 0x7610, R198 ;  /* 0x00007610ffc67816 */ /* 0x000fe400000000c6 */
[----:B------:R-:W-:Y:S01]  /*79b0*/  PRMT R193, RZ, 0x7610, R193 ;  /* 0x00007610ffc17816 */ /* 0x000fe200000000c1 */
[----:B------:R-:W-:Y:S01]  /*79c0*/  IMAD.X R161, R38, 0x1, R145, P5 ;  /* 0x0000000126a17824 */ /* 0x000fe200028e0691 */
[----:B------:R-:W-:Y:S02]  /*79d0*/  SHF.R.S32.HI R38, RZ, 0x1f, R109 ;  /* 0x0000001fff267819 */ /* 0x000fe4000001146d */
[----:B------:R-:W-:-:S02]  /*79e0*/  IADD3 R158, P6, PT, R109, R144, RZ ;  /* 0x000000906d9e7210 */ /* 0x000fc40007fde0ff */
[----:B------:R-:W-:Y:S01]  /*79f0*/  SHF.R.S32.HI R80, RZ, 0x1f, R110 ;  /* 0x0000001fff507819 */ /* 0x000fe2000001146e */
[----:B------:R-:W2:Y:S01]  /*7a00*/  @P4 LDG.E.U8 R198, desc[UR26][R160.64] ;  /* 0x0000001aa0c64981 */ /* 0x000ea2000c1e1100 */
[----:B0-----:R-:W-:Y:S02]  /*7a10*/  IADD3 R162, P5, PT, R110, R144, RZ ;  /* 0x000000906ea27210 */ /* 0x001fe40007fbe0ff */
[C---:B------:R-:W-:Y:S01]  /*7a20*/  ISETP.GT.AND P3, PT, R55.reuse, 0x2e, PT ;  /* 0x0000002e3700780c */ /* 0x040fe20003f64270 */
[----:B------:R0:W2:Y:S01]  /*7a30*/  @P2 LDG.E.U8 R193, desc[UR26][R126.64] ;  /* 0x0000001a7ec12981 */ /* 0x0000a2000c1e1100 */
[--C-:B------:R-:W-:Y:S01]  /*7a40*/  IMAD.X R159, R38, 0x1, R145.reuse, P6 ;  /* 0x00000001269f7824 */ /* 0x100fe200030e0691 */
[C---:B------:R-:W-:Y:S01]  /*7a50*/  ISETP.GT.AND P4, PT, R55.reuse, 0x30, PT ;  /* 0x000000303700780c */ /* 0x040fe20003f84270 */
[----:B------:R-:W-:Y:S01]  /*7a60*/  IMAD.X R163, R80, 0x1, R145, P5 ;  /* 0x0000000150a37824 */ /* 0x000fe200028e0691 */
[----:B------:R-:W-:Y:S02]  /*7a70*/  SHF.R.S32.HI R38, RZ, 0x1f, R111 ;  /* 0x0000001fff267819 */ /* 0x000fe4000001146f */
[----:B------:R-:W-:-:S02]  /*7a80*/  ISETP.GT.AND P2, PT, R55, 0x2f, PT ;  /* 0x0000002f3700780c */ /* 0x000fc40003f44270 */
[----:B0-----:R-:W-:Y:S02]  /*7a90*/  IADD3 R126, P5, PT, R111, R144, RZ ;  /* 0x000000906f7e7210 */ /* 0x001fe40007fbe0ff */
[----:B------:R-:W-:-:S03]  /*7aa0*/  PRMT R177, RZ, 0x7610, R177 ;  /* 0x00007610ffb17816 */ /* 0x000fc600000000b1 */
[----:B------:R-:W-:Y:S01]  /*7ab0*/  IMAD.X R127, R38, 0x1, R145, P5 ;  /* 0x00000001267f7824 */ /* 0x000fe200028e0691 */
[----:B------:R-:W-:Y:S02]  /*7ac0*/  PRMT R38, RZ, 0x7610, R38 ;  /* 0x00007610ff267816 */ /* 0x000fe40000000026 */
[----:B------:R-:W-:Y:S01]  /*7ad0*/  PRMT R182, RZ, 0x7610, R182 ;  /* 0x00007610ffb67816 */ /* 0x000fe200000000b6 */
[----:B------:R0:W2:Y:S01]  /*7ae0*/  @P3 LDG.E.U8 R177, desc[UR26][R158.64] ;  /* 0x0000001a9eb13981 */ /* 0x0000a2000c1e1100 */
[----:B------:R-:W-:Y:S02]  /*7af0*/  ISETP.GT.AND P3, PT, R55, 0x31, PT ;  /* 0x000000313700780c */ /* 0x000fe40003f64270 */
[----:B------:R-:W-:Y:S01]  /*7b00*/  SHF.R.S32.HI R80, RZ, 0x1f, R112 ;  /* 0x0000001fff507819 */ /* 0x000fe20000011470 */
[----:B------:R-:W2:Y:S01]  /*7b10*/  @P4 LDG.E.U8 R38, desc[UR26][R126.64] ;  /* 0x0000001a7e264981 */ /* 0x000ea2000c1e1100 */
[-C--:B------:R-:W-:Y:S02]  /*7b20*/  IADD3 R160, P6, PT, R112, R144.reuse, RZ ;  /* 0x0000009070a07210 */ /* 0x080fe40007fde0ff */
[----:B------:R-:W-:Y:S01]  /*7b30*/  SHF.R.S32.HI R146, RZ, 0x1f, R113 ;  /* 0x0000001fff927819 */ /* 0x000fe20000011471 */
[----:B------:R1:W2:Y:S01]  /*7b40*/  @P2 LDG.E.U8 R182, desc[UR26][R162.64] ;  /* 0x0000001aa2b62981 */ /* 0x0002a2000c1e1100 */
[----:B0-----:R-:W-:-:S02]  /*7b50*/  IADD3 R158, P5, PT, R113, R144, RZ ;  /* 0x00000090719e7210 */ /* 0x001fc40007fbe0ff */
[C---:B------:R-:W-:Y:S01]  /*7b60*/  ISETP.GT.AND P4, PT, R55.reuse, 0x33, PT ;  /* 0x000000333700780c */ /* 0x040fe20003f84270 */
[--C-:B------:R-:W-:Y:S01]  /*7b70*/  IMAD.X R161, R80, 0x1, R145.reuse, P6 ;  /* 0x0000000150a17824 */ /* 0x100fe200030e0691 */
[----:B------:R-:W-:Y:S01]  /*7b80*/  ISETP.GT.AND P2, PT, R55, 0x32, PT ;  /* 0x000000323700780c */ /* 0x000fe20003f44270 */
[--C-:B------:R-:W-:Y:S01]  /*7b90*/  IMAD.X R159, R146, 0x1, R145.reuse, P5 ;  /* 0x00000001929f7824 */ /* 0x100fe200028e0691 */
[----:B------:R-:W-:Y:S02]  /*7ba0*/  SHF.R.S32.HI R80, RZ, 0x1f, R114 ;  /* 0x0000001fff507819 */ /* 0x000fe40000011472 */
[----:B-1----:R-:W-:Y:S02]  /*7bb0*/  IADD3 R162, P5, PT, R114, R144, RZ ;  /* 0x0000009072a27210 */ /* 0x002fe40007fbe0ff */
[----:B------:R-:W-:Y:S02]  /*7bc0*/  PRMT R228, RZ, 0x7610, R228 ;  /* 0x00007610ffe47816 */ /* 0x000fe400000000e4 */
[----:B------:R-:W-:Y:S01]  /*7bd0*/  PRMT R212, RZ, 0x7610, R212 ;  /* 0x00007610ffd47816 */ /* 0x000fe200000000d4 */
[----:B------:R-:W-:Y:S01]  /*7be0*/  IMAD.X R163, R80, 0x1, R145, P5 ;  /* 0x0000000150a37824 */ /* 0x000fe200028e0691 */
[----:B------:R-:W-:-:S02]  /*7bf0*/  PRMT R207, RZ, 0x7610, R207 ;  /* 0x00007610ffcf7816 */ /* 0x000fc400000000cf */
[----:B------:R0:W2:Y:S01]  /*7c00*/  @P3 LDG.E.U8 R228, desc[UR26][R160.64] ;  /* 0x0000001aa0e43981 */ /* 0x0000a2000c1e1100 */
[----:B------:R-:W-:Y:S02]  /*7c10*/  ISETP.GT.AND P3, PT, R55, 0x34, PT ;  /* 0x000000343700780c */ /* 0x000fe40003f64270 */
[----:B------:R-:W-:Y:S01]  /*7c20*/  SHF.R.S32.HI R80, RZ, 0x1f, R115 ;  /* 0x0000001fff507819 */ /* 0x000fe20000011473 */
[----:B------:R-:W2:Y:S01]  /*7c30*/  @P4 LDG.E.U8 R212, desc[UR26][R162.64] ;  /* 0x0000001aa2d44981 */ /* 0x000ea2000c1e1100 */
[-C--:B------:R-:W-:Y:S02]  /*7c40*/  IADD3 R126, P6, PT, R115, R144.reuse, RZ ;  /* 0x00000090737e7210 */ /* 0x080fe40007fde0ff */
[----:B------:R-:W-:Y:S01]  /*7c50*/  SHF.R.S32.HI R146, RZ, 0x1f, R116 ;  /* 0x0000001fff927819 */ /* 0x000fe20000011474 */
[----:B------:R1:W2:Y:S01]  /*7c60*/  @P2 LDG.E.U8 R207, desc[UR26][R158.64] ;  /* 0x0000001a9ecf2981 */ /* 0x0002a2000c1e1100 */
[----:B0-----:R-:W-:Y:S02]  /*7c70*/  IADD3 R160, P5, PT, R116, R144, RZ ;  /* 0x0000009074a07210 */ /* 0x001fe40007fbe0ff */
[C---:B------:R-:W-:Y:S01]  /*7c80*/  ISETP.GT.AND P4, PT, R55.reuse, 0x36, PT ;  /* 0x000000363700780c */ /* 0x040fe20003f84270 */
[--C-:B------:R-:W-:Y:S01]  /*7c90*/  IMAD.X R127, R80, 0x1, R145.reuse, P6 ;  /* 0x00000001507f7824 */ /* 0x100fe200030e0691 */
[----:B------:R-:W-:Y:S01]  /*7ca0*/  ISETP.GT.AND P2, PT, R55, 0x35, PT ;  /* 0x000000353700780c */ /* 0x000fe20003f44270 */
[----:B------:R-:W-:Y:S01]  /*7cb0*/  IMAD.X R161, R146, 0x1, R145, P5 ;  /* 0x0000000192a17824 */ /* 0x000fe200028e0691 */
[----:B------:R-:W-:-:S02]  /*7cc0*/  SHF.R.S32.HI R80, RZ, 0x1f, R117 ;  /* 0x0000001fff507819 */ /* 0x000fc40000011475 */
[-C--:B-1----:R-:W-:Y:S02]  /*7cd0*/  IADD3 R158, P5, PT, R117, R144.reuse, RZ ;  /* 0x00000090759e7210 */ /* 0x082fe40007fbe0ff */
[----:B------:R-:W-:Y:S02]  /*7ce0*/  PRMT R191, RZ, 0x7610, R191 ;  /* 0x00007610ffbf7816 */ /* 0x000fe400000000bf */
[----:B------:R-:W-:Y:S01]  /*7cf0*/  PRMT R175, RZ, 0x7610, R175 ;  /* 0x00007610ffaf7816 */ /* 0x000fe200000000af */
[----:B------:R-:W-:Y:S01]  /*7d00*/  IMAD.X R159, R80, 0x1, R145, P5 ;  /* 0x00000001509f7824 */ /* 0x000fe200028e0691 */
[----:B------:R-:W-:Y:S02]  /*7d10*/  PRMT R196, RZ, 0x7610, R196 ;  /* 0x00007610ffc47816 */ /* 0x000fe400000000c4 */
[----:B------:R0:W2:Y:S01]  /*7d20*/  @P3 LDG.E.U8 R191, desc[UR26][R126.64] ;  /* 0x0000001a7ebf3981 */ /* 0x0000a2000c1e1100 */
[----:B------:R-:W-:Y:S02]  /*7d30*/  ISETP.GT.AND P3, PT, R55, 0x37, PT ;  /* 0x000000373700780c */ /* 0x000fe40003f64270 */
[----:B------:R-:W-:Y:S01]  /*7d40*/  SHF.R.S32.HI R80, RZ, 0x1f, R118 ;  /* 0x0000001fff507819 */ /* 0x000fe20000011476 */
[----:B------:R-:W2:Y:S01]  /*7d50*/  @P4 LDG.E.U8 R175, desc[UR26][R158.64] ;  /* 0x0000001a9eaf4981 */ /* 0x000ea2000c1e1100 */
[----:B------:R-:W-:-:S02]  /*7d60*/  IADD3 R162, P6, PT, R118, R144, RZ ;  /* 0x0000009076a27210 */ /* 0x000fc40007fde0ff */
[C---:B------:R-:W-:Y:S01]  /*7d70*/  ISETP.GT.AND P4, PT, R55.reuse, 0x39, PT ;  /* 0x000000393700780c */ /* 0x040fe20003f84270 */
[----:B------:R1:W2:Y:S01]  /*7d80*/  @P2 LDG.E.U8 R196, desc[UR26][R160.64] ;  /* 0x0000001aa0c42981 */ /* 0x0002a2000c1e1100 */
[----:B------:R-:W-:Y:S01]  /*7d90*/  ISETP.GT.AND P2, PT, R55, 0x38, PT ;  /* 0x000000383700780c */ /* 0x000fe20003f44270 */
[----:B------:R-:W-:Y:S01]  /*7da0*/  IMAD.X R163, R80, 0x1, R145, P6 ;  /* 0x0000000150a37824 */ /* 0x000fe200030e0691 */
[----:B------:R-:W-:Y:S02]  /*7db0*/  PRMT R180, RZ, 0x7610, R180 ;  /* 0x00007610ffb47816 */ /* 0x000fe400000000b4 */
[----:B------:R-:W-:Y:S02]  /*7dc0*/  SHF.R.S32.HI R146, RZ, 0x1f, R119 ;  /* 0x0000001fff927819 */ /* 0x000fe40000011477 */
[-C--:B0-----:R-:W-:Y:S02]  /*7dd0*/  IADD3 R126, P5, PT, R119, R144.reuse, RZ ;  /* 0x00000090777e7210 */ /* 0x081fe40007fbe0ff */
[----:B------:R-:W-:Y:S01]  /*7de0*/  PRMT R226, RZ, 0x7610, R226 ;  /* 0x00007610ffe27816 */ /* 0x000fe200000000e2 */
[----:B------:R-:W2:Y:S01]  /*7df0*/  @P3 LDG.E.U8 R180, desc[UR26][R162.64] ;  /* 0x0000001aa2b43981 */ /* 0x000ea2000c1e1100 */
[----:B-1----:R-:W-:Y:S01]  /*7e00*/  IADD3 R160, P6, PT, R120, R144, RZ ;  /* 0x0000009078a07210 */ /* 0x002fe20007fde0ff */
[----:B------:R-:W-:Y:S01]  /*7e10*/  IMAD.X R127, R146, 0x1, R145, P5 ;  /* 0x00000001927f7824 */ /* 0x000fe200028e0691 */
[----:B------:R-:W-:-:S03]  /*7e20*/  PRMT R242, RZ, 0x7610, R242 ;  /* 0x00007610fff27816 */ /* 0x000fc600000000f2 */
[--C-:B------:R-:W-:Y:S01]  /*7e30*/  IMAD.X R161, R121, 0x1, R145.reuse, P6 ;  /* 0x0000000179a17824 */ /* 0x100fe200030e0691 */
[C---:B------:R-:W-:Y:S02]  /*7e40*/  ISETP.GT.AND P3, PT, R55.reuse, 0x3a, PT ;  /* 0x0000003a3700780c */ /* 0x040fe40003f64270 */
[----:B------:R-:W-:Y:S01]  /*7e50*/  IADD3 R158, P5, PT, R122, R144, RZ ;  /* 0x000000907a9e7210 */ /* 0x000fe20007fbe0ff */
[----:B------:R0:W2:Y:S04]  /*7e60*/  @P2 LDG.E.U8 R242, desc[UR26][R126.64] ;  /* 0x0000001a7ef22981 */ /* 0x0000a8000c1e1100 */
[----:B------:R1:W2:Y:S01]  /*7e70*/  @P4 LDG.E.U8 R226, desc[UR26][R160.64] ;  /* 0x0000001aa0e24981 */ /* 0x0002a2000c1e1100 */
[----:B------:R-:W-:Y:S01]  /*7e80*/  ISETP.GT.AND P4, PT, R55, 0x3c, PT ;  /* 0x0000003c3700780c */ /* 0x000fe20003f84270 */
[----:B------:R-:W-:Y:S01]  /*7e90*/  IMAD.X R159, R123, 0x1, R145, P5 ;  /* 0x000000017b9f7824 */ /* 0x000fe200028e0691 */
[----:B------:R-:W-:-:S02]  /*7ea0*/  PRMT R205, RZ, 0x7610, R205 ;  /* 0x00007610ffcd7816 */ /* 0x000fc400000000cd */
[-C--:B0-----:R-:W-:Y:S02]  /*7eb0*/  IADD3 R126, P5, PT, R124, R144.reuse, RZ ;  /* 0x000000907c7e7210 */ /* 0x081fe40007fbe0ff */
[----:B------:R-:W-:Y:S02]  /*7ec0*/  PRMT R189, RZ, 0x7610, R189 ;  /* 0x00007610ffbd7816 */ /* 0x000fe400000000bd */
[----:B------:R0:W2:Y:S01]  /*7ed0*/  @P3 LDG.E.U8 R205, desc[UR26][R158.64] ;  /* 0x0000001a9ecd3981 */ /* 0x0000a2000c1e1100 */
[-C--:B------:R-:W-:Y:S01]  /*7ee0*/  IADD3 R162, P6, PT, R125, R144.reuse, RZ ;  /* 0x000000907da27210 */ /* 0x080fe20007fde0ff */
[--C-:B------:R-:W-:Y:S01]  /*7ef0*/  IMAD.X R127, R129, 0x1, R145.reuse, P5 ;  /* 0x00000001817f7824 */ /* 0x100fe200028e0691 */
[-C--:B------:R-:W-:Y:S02]  /*7f00*/  IADD3 RZ, P5, PT, R133, R144.reuse, RZ ;  /* 0x0000009085ff7210 */ /* 0x080fe40007fbe0ff */
[----:B------:R-:W-:Y:S01]  /*7f10*/  ISETP.GT.AND P3, PT, R55, 0x3d, PT ;  /* 0x0000003d3700780c */ /* 0x000fe20003f64270 */
[----:B------:R-:W-:Y:S01]  /*7f20*/  IMAD.X R163, R130, 0x1, R145, P6 ;  /* 0x0000000182a37824 */ /* 0x000fe200030e0691 */
[----:B------:R3:W2:Y:S01]  /*7f30*/  @P4 LDG.E.U8 R189, desc[UR26][R126.64] ;  /* 0x0000001a7ebd4981 */ /* 0x0006a2000c1e1100 */
[----:B-1----:R-:W-:-:S02]  /*7f40*/  IADD3 R160, P6, PT, R131, R144, RZ ;  /* 0x0000009083a07210 */ /* 0x002fc40007fde0ff */
[----:B------:R-:W-:Y:S01]  /*7f50*/  ISETP.GT.AND P4, PT, R55, 0x3f, PT ;  /* 0x0000003f3700780c */ /* 0x000fe20003f84270 */
[--C-:B0-----:R-:W-:Y:S01]  /*7f60*/  IMAD.X R159, R134, 0x1, R145.reuse, P5 ;  /* 0x00000001869f7824 */ /* 0x101fe200028e0691 */
[C---:B------:R-:W-:Y:S01]  /*7f70*/  IADD3 RZ, P5, PT, R135.reuse, R144, RZ ;  /* 0x0000009087ff7210 */ /* 0x040fe20007fbe0ff */
[--C-:B------:R-:W-:Y:S01]  /*7f80*/  IMAD.X R161, R132, 0x1, R145.reuse, P6 ;  /* 0x0000000184a17824 */ /* 0x100fe200030e0691 */
[----:B------:R-:W-:Y:S01]  /*7f90*/  PRMT R194, RZ, 0x7610, R194 ;  /* 0x00007610ffc27816 */ /* 0x000fe200000000c2 */
[----:B------:R-:W-:Y:S01]  /*7fa0*/  USHF.R.S32.HI UR8, URZ, 0x1f, UR15 ;  /* 0x0000001fff087899 */ /* 0x000fe2000801140f */
[----:B------:R-:W-:Y:S01]  /*7fb0*/  PRMT R178, RZ, 0x7610, R178 ;  /* 0x00007610ffb27816 */ /* 0x000fe200000000b2 */
[----:B---3--:R-:W-:Y:S01]  /*7fc0*/  IMAD.X R127, R136, 0x1, R145, P5 ;  /* 0x00000001887f7824 */ /* 0x008fe200028e0691 */
[----:B------:R-:W-:Y:S01]  /*7fd0*/  IADD3 R6, P5, PT, R6, UR15, RZ ;  /* 0x0000000f06067c10 */ /* 0x000fe2000ffbe0ff */
[----:B------:R-:W-:Y:S01]  /*7fe0*/  IMAD.IADD R126, R135, 0x1, R144 ;  /* 0x00000001877e7824 */ /* 0x000fe200078e0290 */
[----:B------:R-:W3:Y:S01]  /*7ff0*/  @P3 LDG.E.U8 R194, desc[UR26][R160.64] ;  /* 0x0000001aa0c23981 */ /* 0x000ee2000c1e1100 */
[----:B------:R-:W-:-:S02]  /*8000*/  ISETP.GT.AND P3, PT, R55, RZ, PT ;  /* 0x000000ff3700720c */ /* 0x000fc40003f64270 */
[----:B------:R-:W-:Y:S01]  /*8010*/  IADD3.X R7, PT, PT, R7, UR8, RZ, P5, !PT ;  /* 0x0000000807077c10 */ /* 0x000fe2000affe4ff */
[----:B------:R0:W2:Y:S01]  /*8020*/  @P4 LDG.E.U8 R178, desc[UR26][R126.64] ;  /* 0x0000001a7eb24981 */ /* 0x0000a2000c1e1100 */
[----:B------:R-:W-:Y:S02]  /*8030*/  IADD3 R22, P5, PT, R22, UR15, RZ ;  /* 0x0000000f16167c10 */ /* 0x000fe4000ffbe0ff */
[----:B------:R-:W-:Y:S02]  /*8040*/  IADD3 R14, P4, PT, R14, UR15, RZ ;  /* 0x0000000f0e0e7c10 */ /* 0x000fe4000ff9e0ff */
[----:B------:R-:W-:Y:S02]  /*8050*/  ISETP.GT.AND P2, PT, R55, 0x3b, PT ;  /* 0x0000003b3700780c */ /* 0x000fe40003f44270 */
[----:B------:R-:W-:Y:S02]  /*8060*/  IADD3.X R23, PT, PT, R23, UR8, RZ, P5, !PT ;  /* 0x0000000817177c10 */ /* 0x000fe4000affe4ff */
[----:B------:R-:W-:-:S02]  /*8070*/  PRMT R80, RZ, 0x7610, R80 ;  /* 0x00007610ff507816 */ /* 0x000fc40000000050 */
[----:B------:R-:W-:Y:S02]  /*8080*/  IADD3.X R15, PT, PT, R15, UR8, RZ, P4, !PT ;  /* 0x000000080f0f7c10 */ /* 0x000fe4000a7fe4ff */
[----:B------:R-:W-:Y:S02]  /*8090*/  IADD3 R50, P5, PT, R50, UR15, RZ ;  /* 0x0000000f32327c10 */ /* 0x000fe4000ffbe0ff */
[----:B------:R-:W-:Y:S01]  /*80a0*/  IADD3 R30, P4, PT, R30, UR15, RZ ;  /* 0x0000000f1e1e7c10 */ /* 0x000fe2000ff9e0ff */
[----:B------:R-:W2:Y:S01]  /*80b0*/  @P3 LDG.E.U8 R80, desc[UR26][R144.64] ;  /* 0x0000001a90503981 */ /* 0x000ea2000c1e1100 */
[----:B------:R-:W-:Y:S02]  /*80c0*/  PRMT R210, RZ, 0x7610, R210 ;  /* 0x00007610ffd27816 */ /* 0x000fe400000000d2 */
[----:B------:R-:W-:Y:S02]  /*80d0*/  IADD3.X R51, PT, PT, R51, UR8, RZ, P5, !PT ;  /* 0x0000000833337c10 */ /* 0x000fe4000affe4ff */
[----:B------:R-:W-:-:S02]  /*80e0*/  IADD3.X R31, PT, PT, R31, UR8, RZ, P4, !PT ;  /* 0x000000081f1f7c10 */ /* 0x000fc4000a7fe4ff */
[----:B------:R-:W-:Y:S01]  /*80f0*/  IADD3 R8, P5, PT, R8, UR15, RZ ;  /* 0x0000000f08087c10 */ /* 0x000fe2000ffbe0ff */
[----:B------:R-:W3:Y:S01]  /*8100*/  @P2 LDG.E.U8 R210, desc[UR26][R162.64] ;  /* 0x0000001aa2d22981 */ /* 0x000ee2000c1e1100 */
[----:B------:R-:W-:Y:S02]  /*8110*/  IADD3 R60, P4, PT, R60, UR15, RZ ;  /* 0x0000000f3c3c7c10 */ /* 0x000fe4000ff9e0ff */
[----:B------:R-:W-:Y:S02]  /*8120*/  IADD3 R40, P3, PT, R40, UR15, RZ ;  /* 0x0000000f28287c10 */ /* 0x000fe4000ff7e0ff */
[----:B------:R-:W-:Y:S02]  /*8130*/  IADD3.X R9, PT, PT, R9, UR8, RZ, P5, !PT ;  /* 0x0000000809097c10 */ /* 0x000fe4000affe4ff */
[----:B------:R-:W-:Y:S02]  /*8140*/  IADD3.X R61, PT, PT, R61, UR8, RZ, P4, !PT ;  /* 0x000000083d3d7c10 */ /* 0x000fe4000a7fe4ff */
[----:B------:R-:W-:-:S02]  /*8150*/  IADD3 R32, P5, PT, R32, UR15, RZ ;  /* 0x0000000f20207c10 */ /* 0x000fc4000ffbe0ff */
[----:B------:R-:W-:Y:S02]  /*8160*/  ISETP.GT.AND P2, PT, R55, 0x3e, PT ;  /* 0x0000003e3700780c */ /* 0x000fe40003f44270 */
[----:B------:R-:W-:Y:S02]  /*8170*/  IADD3.X R41, PT, PT, R41, UR8, RZ, P3, !PT ;  /* 0x0000000829297c10 */ /* 0x000fe40009ffe4ff */
[----:B------:R-:W-:Y:S02]  /*8180*/  IADD3 R16, P4, PT, R16, UR15, RZ ;  /* 0x0000000f10107c10 */ /* 0x000fe4000ff9e0ff */
[----:B------:R-:W-:Y:S02]  /*8190*/  IADD3 R70, P3, PT, R70, UR15, RZ ;  /* 0x0000000f46467c10 */ /* 0x000fe4000ff7e0ff */
[----:B------:R-:W-:Y:S02]  /*81a0*/  IADD3.X R33, PT, PT, R33, UR8, RZ, P5, !PT ;  /* 0x0000000821217c10 */ /* 0x000fe4000affe4ff */
[----:B------:R-:W-:-:S02]  /*81b0*/  IADD3.X R17, PT, PT, R17, UR8, RZ, P4, !PT ;  /* 0x0000000811117c10 */ /* 0x000fc4000a7fe4ff */
[----:B------:R-:W-:Y:S02]  /*81c0*/  IADD3 R10, P5, PT, R10, UR15, RZ ;  /* 0x0000000f0a0a7c10 */ /* 0x000fe4000ffbe0ff */
[----:B------:R-:W-:Y:S02]  /*81d0*/  IADD3.X R71, PT, PT, R71, UR8, RZ, P3, !PT ;  /* 0x0000000847477c10 */ /* 0x000fe40009ffe4ff */
[----:B------:R-:W-:Y:S02]  /*81e0*/  IADD3 R42, P4, PT, R42, UR15, RZ ;  /* 0x0000000f2a2a7c10 */ /* 0x000fe4000ff9e0ff */
[----:B------:R-:W-:Y:S01]  /*81f0*/  IADD3 R24, P3, PT, R24, UR15, RZ ;  /* 0x0000000f18187c10 */ /* 0x000fe2000ff7e0ff */
[----:B------:R-:W-:Y:S01]  /*8200*/  IMAD.IADD R158, R133, 0x1, R144 ;  /* 0x00000001859e7824 */ /* 0x000fe200078e0290 */
[----:B------:R-:W-:Y:S02]  /*8210*/  PRMT R173, RZ, 0x7610, R173 ;  /* 0x00007610ffad7816 */ /* 0x000fe400000000ad */
[----:B------:R-:W-:-:S02]  /*8220*/  IADD3.X R11, PT, PT, R11, UR8, RZ, P5, !PT ;  /* 0x000000080b0b7c10 */ /* 0x000fc4000affe4ff */
[----:B------:R-:W-:Y:S02]  /*8230*/  IADD3.X R43, PT, PT, R43, UR8, RZ, P4, !PT ;  /* 0x000000082b2b7c10 */ /* 0x000fe4000a7fe4ff */
[----:B------:R-:W-:Y:S01]  /*8240*/  IADD3 R18, P5, PT, R18, UR15, RZ ;  /* 0x0000000f12127c10 */ /* 0x000fe2000ffbe0ff */
[----:B------:R-:W3:Y:S01]  /*8250*/  @P2 LDG.E.U8 R173, desc[UR26][R158.64] ;  /* 0x0000001a9ead2981 */ /* 0x000ee2000c1e1100 */
[----:B------:R-:W-:Y:S02]  /*8260*/  IADD3.X R25, PT, PT, R25, UR8, RZ, P3, !PT ;  /* 0x0000000819197c10 */ /* 0x000fe40009ffe4ff */
[----:B------:R-:W-:Y:S01]  /*8270*/  IADD3 R62, P4, PT, R62, UR15, RZ ;  /* 0x0000000f3e3e7c10 */ /* 0x000fe2000ff9e0ff */
[----:B------:R-:W-:Y:S01]  /*8280*/  BAR.SYNC.DEFER_BLOCKING 0x0 ;  /* 0x0000000000007b1d */ /* 0x000fe20000010000 */
[----:B------:R-:W-:Y:S02]  /*8290*/  IADD3 R52, P3, PT, R52, UR15, RZ ;  /* 0x0000000f34347c10 */ /* 0x000fe4000ff7e0ff */
[----:B------:R-:W-:-:S02]  /*82a0*/  IADD3.X R19, PT, PT, R19, UR8, RZ, P5, !PT ;  /* 0x0000000813137c10 */ /* 0x000fc4000affe4ff */
[----:B------:R-:W-:Y:S02]  /*82b0*/  IADD3.X R63, PT, PT, R63, UR8, RZ, P4, !PT ;  /* 0x000000083f3f7c10 */ /* 0x000fe4000a7fe4ff */
[----:B------:R-:W-:Y:S02]  /*82c0*/  IADD3 R46, P5, PT, R46, UR15, RZ ;  /* 0x0000000f2e2e7c10 */ /* 0x000fe4000ffbe0ff */
[----:B------:R-:W-:Y:S02]  /*82d0*/  IADD3.X R53, PT, PT, R53, UR8, RZ, P3, !PT ;  /* 0x0000000835357c10 */ /* 0x000fe40009ffe4ff */
[----:B------:R-:W-:Y:S02]  /*82e0*/  IADD3 R26, P4, PT, R26, UR15, RZ ;  /* 0x0000000f1a1a7c10 */ /* 0x000fe4000ff9e0ff */
[----:B------:R-:W-:Y:S02]  /*82f0*/  IADD3 R72, P3, PT, R72, UR15, RZ ;  /* 0x0000000f48487c10 */ /* 0x000fe4000ff7e0ff */
[----:B------:R-:W-:-:S02]  /*8300*/  IADD3.X R47, PT, PT, R47, UR8, RZ, P5, !PT ;  /* 0x000000082f2f7c10 */ /* 0x000fc4000affe4ff */
[----:B------:R-:W-:Y:S02]  /*8310*/  IADD3.X R27, PT, PT, R27, UR8, RZ, P4, !PT ;  /* 0x000000081b1b7c10 */ /* 0x000fe4000a7fe4ff */
[----:B------:R-:W-:Y:S02]  /*8320*/  IADD3 R12, P5, PT, R12, UR15, RZ ;  /* 0x0000000f0c0c7c10 */ /* 0x000fe4000ffbe0ff */
[----:B------:R-:W-:Y:S02]  /*8330*/  ISETP.GE.AND P2, PT, R4, R55, PT ;  /* 0x000000370400720c */ /* 0x000fe40003f46270 */
[----:B------:R-:W-:Y:S02]  /*8340*/  IADD3.X R73, PT, PT, R73, UR8, RZ, P3, !PT ;  /* 0x0000000849497c10 */ /* 0x000fe40009ffe4ff */
[----:B------:R-:W-:Y:S02]  /*8350*/  IADD3 R56, P4, PT, R56, UR15, RZ ;  /* 0x0000000f38387c10 */ /* 0x000fe4000ff9e0ff */
[----:B------:R-:W-:-:S02]  /*8360*/  IADD3 R36, P3, PT, R36, UR15, RZ ;  /* 0x0000000f24247c10 */ /* 0x000fc4000ff7e0ff */
[----:B------:R-:W-:Y:S02]  /*8370*/  IADD3.X R13, PT, PT, R13, UR8, RZ, P5, !PT ;  /* 0x000000080d0d7c10 */ /* 0x000fe4000affe4ff */
[----:B------:R-:W-:Y:S02]  /*8380*/  IADD3.X R57, PT, PT, R57, UR8, RZ, P4, !PT ;  /* 0x0000000839397c10 */ /* 0x000fe4000a7fe4ff */
[----:B------:R-:W-:Y:S02]  /*8390*/  IADD3 R244, P5, PT, R244, UR15, RZ ;  /* 0x0000000ff4f47c10 */ /* 0x000fe4000ffbe0ff */
[----:B------:R-:W-:Y:S02]  /*83a0*/  IADD3.X R37, PT, PT, R37, UR8, RZ, P3, !PT ;  /* 0x0000000825257c10 */ /* 0x000fe40009ffe4ff */
[----:B------:R-:W-:Y:S02]  /*83b0*/  IADD3 R20, P4, PT, R20, UR15, RZ ;  /* 0x0000000f14147c10 */ /* 0x000fe4000ff9e0ff */
[----:B------:R-:W-:-:S02]  /*83c0*/  IADD3 R66, P3, PT, R66, UR15, RZ ;  /* 0x0000000f42427c10 */ /* 0x000fc4000ff7e0ff */
[----:B------:R-:W-:Y:S02]  /*83d0*/  IADD3.X R157, PT, PT, R157, UR8, RZ, P5, !PT ;  /* 0x000000089d9d7c10 */ /* 0x000fe4000affe4ff */
[----:B------:R-:W-:Y:S02]  /*83e0*/  IADD3.X R21, PT, PT, R21, UR8, RZ, P4, !PT ;  /* 0x0000000815157c10 */ /* 0x000fe4000a7fe4ff */
[----:B------:R-:W-:Y:S02]  /*83f0*/  IADD3.X R67, PT, PT, R67, UR8, RZ, P3, !PT ;  /* 0x0000000843437c10 */ /* 0x000fe40009ffe4ff */
[----:B------:R-:W-:Y:S02]  /*8400*/  IADD3 R48, P4, PT, R48, UR15, RZ ;  /* 0x0000000f30307c10 */ /* 0x000fe4000ff9e0ff */
[----:B------:R-:W-:Y:S01]  /*8410*/  IADD3 R76, P3, PT, R76, UR15, RZ ;  /* 0x0000000f4c4c7c10 */ /* 0x000fe2000ff7e0ff */
[----:B0-----:R-:W-:Y:S01]  /*8420*/  @!P2 IMAD.MOV.U32 R126, RZ, RZ, R244 ;  /* 0x000000ffff7ea224 */ /* 0x001fe200078e00f4 */
[----:B------:R-:W-:Y:S01]  /*8430*/  PRMT R250, RZ, 0x7610, R250 ;  /* 0x00007610fffa7816 */ /* 0x000fe200000000fa */
[----:B------:R-:W-:Y:S01]  /*8440*/  @!P2 IMAD.MOV.U32 R127, RZ, RZ, R157 ;  /* 0x000000ffff7fa224 */ /* 0x000fe200078e009d */
[----:B------:R-:W-:-:S02]  /*8450*/  IADD3.X R155, PT, PT, R155, UR8, RZ, P4, !PT ;  /* 0x000000089b9b7c10 */ /* 0x000fc4000a7fe4ff */
[----:B------:R-:W-:Y:S02]  /*8460*/  IADD3.X R77, PT, PT, R77, UR8, RZ, P3, !PT ;  /* 0x000000084d4d7c10 */ /* 0x000fe40009ffe4ff */
[----:B------:R-:W-:Y:S01]  /*8470*/  IADD3 R28, P3, PT, R28, UR15, RZ ;  /* 0x0000000f1c1c7c10 */ /* 0x000fe2000ff7e0ff */
[----:B------:R0:W3:Y:S01]  /*8480*/  @!P2 LDG.E.U8 R250, desc[UR26][R126.64] ;  /* 0x0000001a7efaa981 */ /* 0x0000e2000c1e1100 */
[----:B------:R-:W-:Y:S02]  /*8490*/  PRMT R252, RZ, 0x7610, R252 ;  /* 0x00007610fffc7816 */ /* 0x000fe400000000fc */
[----:B------:R-:W-:Y:S02]  /*84a0*/  IADD3.X R153, PT, PT, R153, UR8, RZ, P3, !PT ;  /* 0x0000000899997c10 */ /* 0x000fe40009ffe4ff */
[----:B------:R-:W-:Y:S01]  /*84b0*/  IADD3 R54, P5, PT, R54, UR15, RZ ;  /* 0x0000000f36367c10 */ /* 0x000fe2000ffbe0ff */
[----:B0-----:R-:W-:Y:S02]  /*84c0*/  @!P2 IMAD.MOV.U32 R126, RZ, RZ, R48 ;  /* 0x000000ffff7ea224 */ /* 0x001fe400078e0030 */
[----:B------:R-:W-:Y:S01]  /*84d0*/  @!P2 IMAD.MOV.U32 R127, RZ, RZ, R155 ;  /* 0x000000ffff7fa224 */ /* 0x000fe200078e009b */
[----:B------:R-:W-:-:S02]  /*84e0*/  PRMT R223, RZ, 0x7610, R223 ;  /* 0x00007610ffdf7816 */ /* 0x000fc400000000df */
[----:B------:R-:W-:Y:S02]  /*84f0*/  IADD3.X R151, PT, PT, R151, UR8, RZ, P5, !PT ;  /* 0x0000000897977c10 */ /* 0x000fe4000affe4ff */
[----:B------:R0:W3:Y:S01]  /*8500*/  @!P2 LDG.E.U8 R252, desc[UR26][R126.64] ;  /* 0x0000001a7efca981 */ /* 0x0000e2000c1e1100 */
[----:B------:R-:W-:Y:S02]  /*8510*/  IADD3 R78, P4, PT, R78, UR15, RZ ;  /* 0x0000000f4e4e7c10 */ /* 0x000fe4000ff9e0ff */
[----:B------:R-:W-:Y:S01]  /*8520*/  PRMT R225, RZ, 0x7610, R225 ;  /* 0x00007610ffe17816 */ /* 0x000fe200000000e1 */
[----:B0-----:R-:W-:Y:S02]  /*8530*/  @!P2 IMAD.MOV.U32 R126, RZ, RZ, R28 ;  /* 0x000000ffff7ea224 */ /* 0x001fe400078e001c */
[----:B------:R-:W-:Y:S01]  /*8540*/  @!P2 IMAD.MOV.U32 R127, RZ, RZ, R153 ;  /* 0x000000ffff7fa224 */ /* 0x000fe200078e0099 */
[----:B------:R-:W-:-:S04]  /*8550*/  IADD3.X R149, PT, PT, R149, UR8, RZ, P4, !PT ;  /* 0x0000000895957c10 */ /* 0x000fc8000a7fe4ff */
[----:B------:R0:W5:Y:S01]  /*8560*/  @!P2 LDG.E.U8 R223, desc[UR26][R126.64] ;  /* 0x0000001a7edfa981 */ /* 0x000162000c1e1100 */
[----:B------:R-:W-:Y:S02]  /*8570*/  IADD3 R58, P3, PT, R58, UR15, RZ ;  /* 0x0000000f3a3a7c10 */ /* 0x000fe4000ff7e0ff */
[----:B------:R-:W-:Y:S01]  /*8580*/  PRMT R227, RZ, 0x7610, R227 ;  /* 0x00007610ffe37816 */ /* 0x000fe200000000e3 */
[----:B0-----:R-:W-:Y:S02]  /*8590*/  @!P2 IMAD.MOV.U32 R126, RZ, RZ, R54 ;  /* 0x000000ffff7ea224 */ /* 0x001fe400078e0036 */
[----:B------:R-:W-:Y:S01]  /*85a0*/  @!P2 IMAD.MOV.U32 R127, RZ, RZ, R151 ;  /* 0x000000ffff7fa224 */ /* 0x000fe200078e0097 */
[----:B------:R-:W-:-:S04]  /*85b0*/  IADD3.X R147, PT, PT, R147, UR8, RZ, P3, !PT ;  /* 0x0000000893937c10 */ /* 0x000fc80009ffe4ff */
[----:B------:R0:W5:Y:S01]  /*85c0*/  @!P2 LDG.E.U8 R225, desc[UR26][R126.64] ;  /* 0x0000001a7ee1a981 */ /* 0x000162000c1e1100 */
[----:B------:R-:W-:Y:S02]  /*85d0*/  PRMT R176, RZ, 0x7610, R176 ;  /* 0x00007610ffb07816 */ /* 0x000fe400000000b0 */
[----:B------:R-:W-:Y:S02]  /*85e0*/  PRMT R174, RZ, 0x7610, R174 ;  /* 0x00007610ffae7816 */ /* 0x000fe400000000ae */
[----:B------:R-:W-:Y:S02]  /*85f0*/  PRMT R172, RZ, 0x7610, R172 ;  /* 0x00007610ffac7816 */ /* 0x000fe400000000ac */
[----:B------:R-:W-:Y:S01]  /*8600*/  PRMT R170, RZ, 0x7610, R170 ;  /* 0x00007610ffaa7816 */ /* 0x000fe200000000aa */
[----:B------:R-:W5:Y:S01]  /*8610*/  @!P2 LDG.E.U8 R176, desc[UR26][R6.64] ;  /* 0x0000001a06b0a981 */ /* 0x000f62000c1e1100 */
[----:B0-----:R-:W-:Y:S02]  /*8620*/  @!P2 IMAD.MOV.U32 R126, RZ, RZ, R78 ;  /* 0x000000ffff7ea224 */ /* 0x001fe400078e004e */
[----:B------:R-:W-:Y:S01]  /*8630*/  @!P2 IMAD.MOV.U32 R127, RZ, RZ, R149 ;  /* 0x000000ffff7fa224 */ /* 0x000fe200078e0095 */
[----:B------:R-:W-:Y:S01]  /*8640*/  PRMT R168, RZ, 0x7610, R168 ;  /* 0x00007610ffa87816 */ /* 0x000fe200000000a8 */
[----:B------:R-:W5:Y:S01]  /*8650*/  @!P2 LDG.E.U8 R174, desc[UR26][R14.64] ;  /* 0x0000001a0eaea981 */ /* 0x000f62000c1e1100 */
[----:B------:R-:W-:-:S02]  /*8660*/  PRMT R166, RZ, 0x7610, R166 ;  /* 0x00007610ffa67816 */ /* 0x000fc400000000a6 */
[----:B------:R-:W-:Y:S01]  /*8670*/  PRMT R164, RZ, 0x7610, R164 ;  /* 0x00007610ffa47816 */ /* 0x000fe200000000a4 */
[----:B------:R0:W5:Y:S01]  /*8680*/  @!P2 LDG.E.U8 R227, desc[UR26][R126.64] ;  /* 0x0000001a7ee3a981 */ /* 0x000162000c1e1100 */
[----:B------:R-:W-:Y:S02]  /*8690*/  PRMT R162, RZ, 0x7610, R162 ;  /* 0x00007610ffa27816 */ /* 0x000fe400000000a2 */
[----:B------:R-:W-:Y:S01]  /*86a0*/  PRMT R160, RZ, 0x7610, R160 ;  /* 0x00007610ffa07816 */ /* 0x000fe200000000a0 */
[----:B------:R-:W5:Y:S01]  /*86b0*/  @!P2 LDG.E.U8 R172, desc[UR26][R22.64] ;  /* 0x0000001a16aca981 */ /* 0x000f62000c1e1100 */
[----:B------:R-:W-:Y:S02]  /*86c0*/  PRMT R158, RZ, 0x7610, R158 ;  /* 0x00007610ff9e7816 */ /* 0x000fe4000000009e */
[----:B------:R-:W-:Y:S01]  /*86d0*/  PRMT R156, RZ, 0x7610, R156 ;  /* 0x00007610ff9c7816 */ /* 0x000fe2000000009c */
[----:B------:R-:W5:Y:S01]  /*86e0*/  @!P2 LDG.E.U8 R170, desc[UR26][R30.64] ;  /* 0x0000001a1eaaa981 */ /* 0x000f62000c1e1100 */
        /* <DEDUP_REMOVED lines=12> */
[----:B------:R-:W-:Y:S01]  /*87b0*/  PRMT R221, RZ, 0x7610, R221 ;  /* 0x00007610ffdd7816 */ /* 0x000fe200000000dd */
[----:B0-----:R-:W-:Y:S01]  /*87c0*/  @!P2 IMAD.MOV.U32 R126, RZ, RZ, R58 ;  /* 0x000000ffff7ea224 */ /* 0x001fe200078e003a */
[----:B------:R-:W-:Y:S01]  /*87d0*/  PRMT R248, RZ, 0x7610, R248 ;  /* 0x00007610fff87816 */ /* 0x000fe200000000f8 */
[----:B------:R-:W-:Y:S01]  /*87e0*/  @!P2 IMAD.MOV.U32 R127, RZ, RZ, R147 ;  /* 0x000000ffff7fa224 */ /* 0x000fe200078e0093 */
[----:B------:R-:W-:Y:S01]  /*87f0*/  PRMT R246, RZ, 0x7610, R246 ;  /* 0x00007610fff67816 */ /* 0x000fe200000000f6 */
[----:B------:R-:W5:Y:S01]  /*8800*/  @!P2 LDG.E.U8 R168, desc[UR26][R40.64] ;  /* 0x0000001a28a8a981 */ /* 0x000f62000c1e1100 */
[----:B------:R-:W-:-:S03]  /*8810*/  PRMT R229, RZ, 0x7610, R229 ;  /* 0x00007610ffe57816 */ /* 0x000fc600000000e5 */
[----:B------:R-:W5:Y:S04]  /*8820*/  @!P2 LDG.E.U8 R166, desc[UR26][R50.64] ;  /* 0x0000001a32a6a981 */ /* 0x000f68000c1e1100 */
        /* <DEDUP_REMOVED lines=21> */
[----:B--2---:R0:W-:Y:S04]  /*8980*/  STS.U8 [R3+UR13+0x2000], R80 ;  /* 0x0020005003007988 */ /* 0x0041e8000800000d */
        /* <DEDUP_REMOVED lines=15> */
[----:B----4-:R0:W-:Y:S04]  /*8a80*/  STS.U8 [R138+UR13+0x2100], R219 ;  /* 0x002100db8a007988 */ /* 0x0101e8000800000d */
        /* <DEDUP_REMOVED lines=14> */
[----:B---3--:R0:W-:Y:S04]  /*8b70*/  STS.U8 [R139+UR13+0x3d80], R210 ;  /* 0x003d80d28b007988 */ /* 0x0081e8000800000d */
[----:B-----5:R0:W-:Y:S04]  /*8b80*/  STS.U8 [R140+UR13+0x2200], R203 ;  /* 0x002200cb8c007988 */ /* 0x0201e8000800000d */
        /* <DEDUP_REMOVED lines=63> */
[----:B------:R1:W-:Y:S06]  /*8f80*/  MEMBAR.ALL.CTA ;  /* 0x0000000000007992 */ /* 0x0003ec0000008000 */
[----:B-1----:R-:W1:Y:S01]  /*8f90*/  FENCE.VIEW.ASYNC.S ;  /* 0x00000000000073c6 */ /* 0x002e620000000000 */
[----:B------:R-:W-:Y:S01]  /*8fa0*/  ULEA UR10, UR28, UR13, 0x3 ;  /* 0x0000000d1c0a7291 */ /* 0x000fe2000f8e18ff */
[----:B------:R-:W-:-:S03]  /*8fb0*/  UMOV UR8, UR9 ;  /* 0x0000000900087c82 */ /* 0x000fc60008000000 */
[----:B------:R-:W-:Y:S01]  /*8fc0*/  UIADD3 UR10, UPT, UPT, UR10, 0x6000, URZ ;  /* 0x000060000a0a7890 */ /* 0x000fe2000fffe0ff */
[----:B-1----:R-:W-:Y:S06]  /*8fd0*/  BAR.SYNC.DEFER_BLOCKING 0x0 ;  /* 0x0000000000007b1d */ /* 0x002fec0000010000 */
[----:B0-----:R-:W-:Y:S05]  /*8fe0*/  @P0 BRA `(.L_x_9) ;  /* 0x0000000000380947 */ /* 0x001fea0003800000 */
[----:B------:R-:W-:Y:S01]  /*8ff0*/  UMOV UR20, UR4 ;  /* 0x0000000400147c82 */ /* 0x000fe20008000000 */
[----:B------:R-:W-:Y:S01]  /*9000*/  UMOV UR21, 0x40004040 ;  /* 0x4000404000157882 */ /* 0x000fe20000000000 */
[----:B------:R-:W-:Y:S01]  /*9010*/  UMOV UR22, UR6 ;  /* 0x0000000600167c82 */ /* 0x000fe20008000000 */
[----:B------:R-:W-:Y:S01]  /*9020*/  UMOV UR23, 0x80004020 ;  /* 0x8000402000177882 */ /* 0x000fe20000000000 */
[----:B------:R-:W-:Y:S01]  /*9030*/  UMOV UR24, 0x0 ;  /* 0x0000000000187882 */ /* 0x000fe20000000000 */
[----:B------:R-:W-:Y:S01]  /*9040*/  UMOV UR25, 0x8108490 ;  /* 0x0810849000197882 */ /* 0x000fe20000000000 */
[----:B------:R-:W-:Y:S01]  /*9050*/  UMOV UR11, URZ ;  /* 0x000000ff000b7c82 */ /* 0x000fe20008000000 */
[----:B------:R-:W-:Y:S01]  /*9060*/  UMOV UR34, 0x0 ;  /* 0x0000000000227882 */ /* 0x000fe20000000000 */
[----:B------:R-:W-:Y:S01]  /*9070*/  UMOV UR35, 0x8108490 ;  /* 0x0810849000237882 */ /* 0x000fe20000000000 */
[----:B------:R0:W-:Y:S01]  /*9080*/  UTCQMMA gdesc[UR20], gdesc[UR22], tmem[UR12], tmem[UR24], idesc[UR25], UPT ;  /* 0x00ff1816140075ea */ /* 0x0001e2000b80030c */
[----:B------:R-:W-:Y:S01]  /*9090*/  UMOV UR9, UR10 ;  /* 0x0000000a00097c82 */ /* 0x000fe20008000000 */
[----:B------:R0:W-:Y:S01]  /*90a0*/  UTCQMMA gdesc[UR16], gdesc[UR18], tmem[UR12], tmem[UR34], idesc[UR35], UPT ;  /* 0x00ff2212100075ea */ /* 0x0001e2000b80030c */
[----:B------:R0:W-:Y:S01]  /*90b0*/  UTCBAR [UR9], URZ ;  /* 0x000000ff090073e9 */ /* 0x0001e200080000ff */
[----:B------:R-:W-:-:S02]  /*90c0*/  NOP ;  /* 0x0000000000007918 */ /* 0x000fc40000000000 */
.L_x_9:
[----:B------:R-:W-:Y:S01]  /*90d0*/  UIADD3 UR28, UPT, UPT, UR28, 0x1, URZ ;  /* 0x000000011c1c7890 */ /* 0x000fe2000fffe0ff */
[----:B------:R-:W-:Y:S01]  /*90e0*/  IADD3 R144, P2, PT, R144, UR29, RZ ;  /* 0x0000001d90907c10 */ /* 0x000fe2000ff5e0ff */
[----:B------:R-:W-:Y:S01]  /*90f0*/  UIADD3 UR32, UPT, UPT, UR32, -0x1, URZ ;  /* 0xffffffff20207890 */ /* 0x000fe2000fffe0ff */
[----:B------:R-:W-:Y:S01]  /*9100*/  VIADD R55, R55, 0xffffffc0 ;  /* 0xffffffc037377836 */ /* 0x000fe20000000000 */
[----:B------:R-:W-:Y:S01]  /*9110*/  UISETP.GT.AND UP1, UPT, UR28, 0x1, UPT ;  /* 0x000000011c00788c */ /* 0x000fe2000bf24270 */
[----:B------:R-:W-:Y:S01]  /*9120*/  IMAD.U32 R34, RZ, RZ, UR8 ;  /* 0x00000008ff227e24 */ /* 0x000fe2000f8e00ff */
[----:B------:R-:W-:Y:S02]  /*9130*/  USHF.R.S32.HI UR11, URZ, 0x1f, UR29 ;  /* 0x0000001fff0b7899 */ /* 0x000fe4000801141d */
[----:B0-----:R-:W-:Y:S02]  /*9140*/  USEL UR9, URZ, 0x1, !UP1 ;  /* 0x00000001ff097887 */ /* 0x001fe4000c800000 */
[----:B------:R-:W-:-:S02]  /*9150*/  USEL UR28, UR28, URZ, !UP1 ;  /* 0x000000ff1c1c7287 */ /* 0x000fc4000c800000 */
[----:B------:R-:W-:Y:S01]  /*9160*/  UISETP.NE.U32.AND UP1, UPT, UR32, URZ, UPT ;  /* 0x000000ff2000728c */ /* 0x000fe2000bf25070 */
[----:B------:R-:W-:Y:S01]  /*9170*/  IADD3.X R145, PT, PT, R145, UR11, RZ, P2, !PT ;  /* 0x0000000b91917c10 */ /* 0x000fe200097fe4ff */
[----:B------:R-:W-:-:S07]  /*9180*/  ULOP3.LUT UR9, UR8, UR9, URZ, 0x3c, !UPT ;  /* 0x0000000908097292 */ /* 0x000fce000f8e3cff */
[----:B------:R-:W-:Y:S05]  /*9190*/  BRA.U UP1, `(.L_x_10) ;  /* 0xffffffd501bc7547 */ /* 0x000fea000b83ffff */
.L_x_7:
[----:B------:R-:W-:Y:S01]  /*91a0*/  ISETP.GE.AND P0, PT, R128, 0x40, PT ;  /* 0x000000408000780c */ /* 0x000fe20003f06270 */
[----:B------:R-:W0:Y:S01]  /*91b0*/  LDCU UR4, c[0x0][0x3b4] ;  /* 0x00007680ff0477ac */ /* 0x000e220008000800 */
[----:B------:R-:W1:Y:S01]  /*91c0*/  LDCU UR5, c[0x0][0x3b8] ;  /* 0x00007700ff0577ac */ /* 0x000e620008000800 */
[----:B------:R-:W2:Y:S10]  /*91d0*/  LDCU.128 UR16, c[0x0][0x390] ;  /* 0x00007200ff1077ac */ /* 0x000eb40008000c00 */
[----:B------:R-:W-:Y:S05]  /*91e0*/  @!P0 BRA `(.L_x_11) ;  /* 0x0000000000108947 */ /* 0x000fea0003800000 */
[----:B------:R-:W-:-:S06]  /*91f0*/  USHF.L.U32 UR8, UR8, 0x1f, URZ ;  /* 0x0000001f08087899 */ /* 0x000fcc00080006ff */
[----:B------:R-:W-:-:S04]  /*9200*/  IMAD.U32 R3, RZ, RZ, UR8 ;  /* 0x00000008ff037e24 */ /* 0x000fc8000f8e00ff */
[----:B------:R-:W3:Y:S02]  /*9210*/  SYNCS.PHASECHK.TRANS64.TRYWAIT P0, [UR10], R3 ;  /* 0x00000003ff0075a7 */ /* 0x000ee4000800110a */
[----:B---3--:R-:W-:Y:S05]  /*9220*/  @!P0 BRA `(.L_x_12) ;  /* 0x0000002000c08947 */ /* 0x008fea0003800000 */
.L_x_11:
[----:B------:R-:W-:Y:S01]  /*9230*/  BAR.SYNC.DEFER_BLOCKING 0x0 ;  /* 0x0000000000007b1d */ /* 0x000fe20000010000 */
[----:B-1----:R-:W-:Y:S01]  /*9240*/  IMAD R69, R0, UR5, RZ ;  /* 0x0000000500457c24 */ /* 0x002fe2000f8e02ff */
[C---:B--2---:R-:W-:Y:S01]  /*9250*/  ISETP.GE.AND P0, PT, R2.reuse, UR18, PT ;  /* 0x0000001202007c0c */ /* 0x044fe2000bf06270 */
[----:B0-----:R-:W-:Y:S02]  /*9260*/  IMAD R3, R2, UR4, RZ ;  /* 0x0000000402037c24 */ /* 0x001fe4000f8e02ff */
[----:B------:R-:W-:Y:S02]  /*9270*/  VIADD R71, R69, UR5 ;  /* 0x0000000545477c36 */ /* 0x000fe40008000000 */
[C---:B------:R-:W-:Y:S01]  /*9280*/  VIADD R68, R0.reuse, 0x1 ;  /* 0x0000000100447836 */ /* 0x040fe20000000000 */
[----:B------:R-:W-:Y:S01]  /*9290*/  IADD3 R2, P2, PT, R3, UR16, RZ ;  /* 0x0000001003027c10 */ /* 0x000fe2000ff5e0ff */
[----:B------:R-:W-:Y:S02]  /*92a0*/  VIADD R73, R71, UR5 ;  /* 0x0000000547497c36 */ /* 0x000fe40008000000 */
[----:B------:R-:W-:Y:S01]  /*92b0*/  VIADD R70, R0, 0x2 ;  /* 0x0000000200467836 */ /* 0x000fe20000000000 */
[----:B------:R-:W-:Y:S01]  /*92c0*/  ISETP.LT.AND P5, PT, R68, UR19, !P0 ;  /* 0x0000001344007c0c */ /* 0x000fe2000c7a1270 */
[----:B------:R-:W-:Y:S01]  /*92d0*/  VIADD R75, R73, UR5 ;  /* 0x00000005494b7c36 */ /* 0x000fe20008000000 */
[----:B------:R-:W-:Y:S01]  /*92e0*/  LEA.HI.X.SX32 R3, R3, UR17, 0x1, P2 ;  /* 0x0000001103037c11 */ /* 0x000fe200090f0eff */
[----:B------:R-:W-:Y:S01]  /*92f0*/  VIADD R68, R0, 0x3 ;  /* 0x0000000300447836 */ /* 0x000fe20000000000 */
[----:B------:R-:W-:Y:S01]  /*9300*/  ISETP.LT.AND P4, PT, R70, UR19, !P0 ;  /* 0x0000001346007c0c */ /* 0x000fe2000c781270 */
[----:B------:R-:W-:-:S02]  /*9310*/  VIADD R76, R75, UR5 ;  /* 0x000000054b4c7c36 */ /* 0x000fc40008000000 */
[----:B------:R-:W-:Y:S01]  /*9320*/  VIADD R91, R0, 0x4 ;  /* 0x00000004005b7836 */ /* 0x000fe20000000000 */
[----:B------:R-:W-:Y:S01]  /*9330*/  ISETP.LT.AND P3, PT, R68, UR19, !P0 ;  /* 0x0000001344007c0c */ /* 0x000fe2000c761270 */
[----:B------:R-:W-:Y:S01]  /*9340*/  VIADD R77, R76, UR5 ;  /* 0x000000054c4d7c36 */ /* 0x000fe20008000000 */
[----:B------:R-:W-:Y:S01]  /*9350*/  IADD3 R68, P6, PT, R71, R2, RZ ;  /* 0x0000000247447210 */ /* 0x000fe20007fde0ff */
[----:B------:R-:W-:Y:S01]  /*9360*/  VIADD R94, R0, 0x5 ;  /* 0x00000005005e7836 */ /* 0x000fe20000000000 */
[----:B------:R-:W0:Y:S02]  /*9370*/  @!P1 SYNCS.CCTL.IV [UR13+0x6000] ;  /* 0x00600000ff0099b1 */ /* 0x000e24000800000d */
[----:B0-----:R-:W-:Y:S01]  /*9380*/  BAR.SYNC.DEFER_BLOCKING 0x0 ;  /* 0x0000000000007b1d */ /* 0x001fe20000010000 */
[----:B------:R-:W-:-:S04]  /*9390*/  VIADD R79, R77, UR5 ;  /* 0x000000054d4f7c36 */ /* 0x000fc80008000000 */
[----:B------:R-:W-:Y:S01]  /*93a0*/  VIADD R81, R79, UR5 ;  /* 0x000000054f517c36 */ /* 0x000fe20008000000 */
[----:B------:R-:W0:Y:S03]  /*93b0*/  LDTM.x64 R4, tmem[UR14] ;  /* 0x0000000e000479ee */ /* 0x000e260008340000 */
[----:B------:R-:W-:-:S04]  /*93c0*/  VIADD R83, R81, UR5 ;  /* 0x0000000551537c36 */ /* 0x000fc80008000000 */
[----:B------:R-:W-:-:S04]  /*93d0*/  VIADD R85, R83, UR5 ;  /* 0x0000000553557c36 */ /* 0x000fc80008000000 */
[----:B------:R-:W-:-:S04]  /*93e0*/  VIADD R87, R85, UR5 ;  /* 0x0000000555577c36 */ /* 0x000fc80008000000 */
[----:B------:R-:W-:Y:S01]  /*93f0*/  VIADD R89, R87, UR5 ;  /* 0x0000000557597c36 */ /* 0x000fe20008000000 */
[----:B------:R-:W1:Y:S03]  /*9400*/  @!P1 SYNCS.CCTL.IV [UR13+0x6008] ;  /* 0x00600800ff0099b1 */ /* 0x000e66000800000d */
[----:B------:R-:W-:Y:S01]  /*9410*/  VIADD R92, R89, UR5 ;  /* 0x00000005595c7c36 */ /* 0x000fe20008000000 */
[----:B------:R-:W-:Y:S01]  /*9420*/  NOP ;  /* 0x0000000000007918 */ /* 0x000fe20000000000 */
[----:B0-----:R-:W-:Y:S02]  /*9430*/  F2FP.SATFINITE.E5M2.F32.PACK_AB_MERGE_C R93, R5, R4, RZ ;  /* 0x00000004055d723e */ /* 0x001fe400048060ff */
[----:B------:R-:W-:Y:S02]  /*9440*/  IADD3 R4, P2, PT, R69, R2, RZ ;  /* 0x0000000245047210 */ /* 0x000fe40007f5e0ff */
[----:B------:R-:W-:Y:S01]  /*9450*/  F2FP.SATFINITE.E5M2.F32.PACK_AB_MERGE_C R7, R7, R6, RZ ;  /* 0x000000060707723e */ /* 0x000fe200048060ff */
[----:B------:R-:W-:Y:S01]  /*9460*/  VIADD R6, R0, 0x6 ;  /* 0x0000000600067836 */ /* 0x000fe20000000000 */
[----:B------:R-:W-:-:S02]  /*9470*/  LEA.HI.X.SX32 R5, R69, R3, 0x1, P2 ;  /* 0x0000000345057211 */ /* 0x000fc400010f0eff */
[-C--:B------:R-:W-:Y:S02]  /*9480*/  IADD3 R70, P2, PT, R73, R2.reuse, RZ ;  /* 0x0000000249467210 */ /* 0x080fe40007f5e0ff */
[-C--:B------:R-:W-:Y:S02]  /*9490*/  LEA.HI.X.SX32 R69, R71, R3.reuse, 0x1, P6 ;  /* 0x0000000347457211 */ /* 0x080fe400030f0eff */
[-C--:B------:R-:W-:Y:S02]  /*94a0*/  IADD3 R72, P6, PT, R75, R2.reuse, RZ ;  /* 0x000000024b487210 */ /* 0x080fe40007fde0ff */
[-C--:B------:R-:W-:Y:S02]  /*94b0*/  LEA.HI.X.SX32 R71, R73, R3.reuse, 0x1, P2 ;  /* 0x0000000349477211 */ /* 0x080fe400010f0eff */
[----:B------:R-:W-:Y:S02]  /*94c0*/  IADD3 R74, P2, PT, R76, R2, RZ ;  /* 0x000000024c4a7210 */ /* 0x000fe40007f5e0ff */
[----:B------:R-:W-:-:S02]  /*94d0*/  LEA.HI.X.SX32 R73, R75, R3, 0x1, P6 ;  /* 0x000000034b497211 */ /* 0x000fc400030f0eff */
[-C--:B------:R-:W-:Y:S02]  /*94e0*/  LEA.HI.X.SX32 R75, R76, R3.reuse, 0x1, P2 ;  /* 0x000000034c4b7211 */ /* 0x080fe400010f0eff */
[-C--:B------:R-:W-:Y:S02]  /*94f0*/  IADD3 R76, P1, PT, R77, R2.reuse, RZ ;  /* 0x000000024d4c7210 */ /* 0x080fe40007f3e0ff */
[-C--:B------:R-:W-:Y:S02]  /*9500*/  IADD3 R80, P6, PT, R81, R2.reuse, RZ ;  /* 0x0000000251507210 */ /* 0x080fe40007fde0ff */
[----:B------:R-:W-:Y:S02]  /*9510*/  IADD3 R78, P2, PT, R79, R2, RZ ;  /* 0x000000024f4e7210 */ /* 0x000fe40007f5e0ff */
[-C--:B------:R-:W-:Y:S02]  /*9520*/  LEA.HI.X.SX32 R77, R77, R3.reuse, 0x1, P1 ;  /* 0x000000034d4d7211 */ /* 0x080fe400008f0eff */
[----:B------:R-:W-:-:S02]  /*9530*/  LEA.HI.X.SX32 R81, R81, R3, 0x1, P6 ;  /* 0x0000000351517211 */ /* 0x000fc400030f0eff */
[-C--:B------:R-:W-:Y:S02]  /*9540*/  IADD3 R82, P1, PT, R83, R2.reuse, RZ ;  /* 0x0000000253527210 */ /* 0x080fe40007f3e0ff */
[----:B------:R-:W-:Y:S02]  /*9550*/  ISETP.LT.AND P6, PT, R0, UR19, !P0 ;  /* 0x0000001300007c0c */ /* 0x000fe4000c7c1270 */
[-C--:B------:R-:W-:Y:S02]  /*9560*/  LEA.HI.X.SX32 R79, R79, R3.reuse, 0x1, P2 ;  /* 0x000000034f4f7211 */ /* 0x080fe400010f0eff */
[-C--:B------:R-:W-:Y:S02]  /*9570*/  IADD3 R84, P2, PT, R85, R2.reuse, RZ ;  /* 0x0000000255547210 */ /* 0x080fe40007f5e0ff */
[----:B------:R-:W-:Y:S02]  /*9580*/  LEA.HI.X.SX32 R83, R83, R3, 0x1, P1 ;  /* 0x0000000353537211 */ /* 0x000fe400008f0eff */
[----:B------:R-:W-:-:S02]  /*9590*/  IADD3 R86, P1, PT, R87, R2, RZ ;  /* 0x0000000257567210 */ /* 0x000fc40007f3e0ff */
[-C--:B------:R-:W-:Y:S02]  /*95a0*/  LEA.HI.X.SX32 R85, R85, R3.reuse, 0x1, P2 ;  /* 0x0000000355557211 */ /* 0x080fe400010f0eff */
[-C--:B------:R-:W-:Y:S01]  /*95b0*/  IADD3 R88, P2, PT, R89, R2.reuse, RZ ;  /* 0x0000000259587210 */ /* 0x080fe20007f5e0ff */
[----:B------:R0:W-:Y:S01]  /*95c0*/  @P6 STG.E.U8 desc[UR26][R4.64], R93 ;  /* 0x0000005d04006986 */ /* 0x0001e2000c10111a */
[-C--:B------:R-:W-:Y:S02]  /*95d0*/  LEA.HI.X.SX32 R87, R87, R3.reuse, 0x1, P1 ;  /* 0x0000000357577211 */ /* 0x080fe400008f0eff */
[----:B------:R-:W-:Y:S02]  /*95e0*/  IADD3 R90, P1, PT, R92, R2, RZ ;  /* 0x000000025c5a7210 */ /* 0x000fe40007f3e0ff */
[----:B------:R-:W-:Y:S02]  /*95f0*/  PRMT R95, R93, 0x9910, RZ ;  /* 0x000099105d5f7816 */ /* 0x000fe400000000ff */
[----:B------:R-:W-:-:S02]  /*9600*/  LEA.HI.X.SX32 R89, R89, R3, 0x1, P2 ;  /* 0x0000000359597211 */ /* 0x000fc400010f0eff */
[----:B------:R-:W-:Y:S02]  /*9610*/  ISETP.LT.AND P2, PT, R91, UR19, !P0 ;  /* 0x000000135b007c0c */ /* 0x000fe4000c741270 */
[----:B------:R-:W-:Y:S01]  /*9620*/  LEA.HI.X.SX32 R91, R92, R3, 0x1, P1 ;  /* 0x000000035c5b7211 */ /* 0x000fe200008f0eff */
[----:B0-----:R-:W-:Y:S01]  /*9630*/  VIADD R4, R0, 0x9 ;  /* 0x0000000900047836 */ /* 0x001fe20000000000 */
[----:B------:R-:W-:Y:S01]  /*9640*/  SHF.R.S32.HI R95, RZ, 0x8, R95 ;  /* 0x00000008ff5f7819 */ /* 0x000fe2000001145f */
[----:B------:R-:W-:Y:S01]  /*9650*/  VIADD R92, R92, UR5 ;  /* 0x000000055c5c7c36 */ /* 0x000fe20008000000 */
[----:B------:R-:W-:Y:S01]  /*9660*/  ISETP.LT.AND P6, PT, R6, UR19, !P0 ;  /* 0x0000001306007c0c */ /* 0x000fe2000c7c1270 */
[----:B------:R-:W-:Y:S01]  /*9670*/  VIADD R6, R0, 0x7 ;  /* 0x0000000700067836 */ /* 0x000fe20000000000 */
[----:B------:R-:W-:Y:S01]  /*9680*/  ISETP.LT.AND P1, PT, R94, UR19, !P0 ;  /* 0x000000135e007c0c */ /* 0x000fe2000c721270 */
[----:B------:R-:W-:Y:S01]  /*9690*/  @P5 STG.E.U8 desc[UR26][R68.64], R95 ;  /* 0x0000005f44005986 */ /* 0x000fe2000c10111a */
[----:B------:R-:W-:-:S02]  /*96a0*/  PRMT R94, R7, 0x9910, RZ ;  /* 0x00009910075e7816 */ /* 0x000fc400000000ff */
[----:B------:R-:W-:Y:S01]  /*96b0*/  ISETP.LT.AND P5, PT, R6, UR19, !P0 ;  /* 0x0000001306007c0c */ /* 0x000fe2000c7a1270 */
[----:B------:R0:W-:Y:S01]  /*96c0*/  @P4 STG.E.U8 desc[UR26][R70.64], R7 ;  /* 0x0000000746004986 */ /* 0x0001e2000c10111a */
[----:B------:R-:W-:Y:S01]  /*96d0*/  F2FP.SATFINITE.E5M2.F32.PACK_AB_MERGE_C R9, R9, R8, RZ ;  /* 0x000000080909723e */ /* 0x000fe200048060ff */
[----:B------:R-:W-:Y:S01]  /*96e0*/  IMAD.MOV.U32 R6, RZ, RZ, R94 ;  /* 0x000000ffff067224 */ /* 0x000fe200078e005e */
[----:B------:R-:W-:Y:S01]  /*96f0*/  F2FP.SATFINITE.E5M2.F32.PACK_AB_MERGE_C R11, R11, R10, RZ ;  /* 0x0000000a0b0b723e */ /* 0x000fe200048060ff */
[C---:B------:R-:W-:Y:S01]  /*9700*/  VIADD R8, R0.reuse, 0x8 ;  /* 0x0000000800087836 */ /* 0x040fe20000000000 */
[----:B------:R-:W-:Y:S01]  /*9710*/  F2FP.SATFINITE.E5M2.F32.PACK_AB_MERGE_C R13, R13, R12, RZ ;  /* 0x0000000c0d0d723e */ /* 0x000fe200048060ff */
[----:B------:R-:W-:Y:S01]  /*9720*/  VIADD R12, R0, 0x13 ;  /* 0x00000013000c7836 */ /* 0x000fe20000000000 */
[----:B------:R-:W-:Y:S02]  /*9730*/  SHF.R.S32.HI R5, RZ, 0x8, R6 ;  /* 0x00000008ff057819 */ /* 0x000fe40000011406 */
[----:B------:R-:W-:-:S02]  /*9740*/  PRMT R6, R9, 0x9910, RZ ;  /* 0x0000991009067816 */ /* 0x000fc400000000ff */
[----:B------:R-:W-:Y:S01]  /*9750*/  ISETP.LT.AND P4, PT, R8, UR19, !P0 ;  /* 0x0000001308007c0c */ /* 0x000fe2000c781270 */
[----:B------:R2:W-:Y:S01]  /*9760*/  @P3 STG.E.U8 desc[UR26][R72.64], R5 ;  /* 0x0000000548003986 */ /* 0x0005e2000c10111a */
[----:B------:R-:W-:Y:S01]  /*9770*/  ISETP.LT.AND P3, PT, R4, UR19, !P0 ;  /* 0x0000001304007c0c */ /* 0x000fe2000c761270 */
[----:B------:R-:W-:Y:S01]  /*9780*/  IMAD.MOV.U32 R4, RZ, RZ, R6 ;  /* 0x000000ffff047224 */ /* 0x000fe200078e0006 */
[----:B------:R-:W-:Y:S01]  /*9790*/  F2FP.SATFINITE.E5M2.F32.PACK_AB_MERGE_C R15, R15, R14, RZ ;  /* 0x0000000e0f0f723e */ /* 0x000fe200048060ff */
[C---:B------:R-:W-:Y:S01]  /*97a0*/  VIADD R6, R0.reuse, 0xa ;  /* 0x0000000a00067836 */ /* 0x040fe20000000000 */
[----:B------:R-:W-:Y:S01]  /*97b0*/  @P2 STG.E.U8 desc[UR26][R74.64], R9 ;  /* 0x000000094a002986 */ /* 0x000fe2000c10111a */
[----:B------:R-:W-:Y:S01]  /*97c0*/  F2FP.SATFINITE.E5M2.F32.PACK_AB_MERGE_C R17, R17, R16, RZ ;  /* 0x000000101111723e */ /* 0x000fe200048060ff */
[C---:B------:R-:W-:Y:S01]  /*97d0*/  VIADD R8, R0.reuse, 0x12 ;  /* 0x0000001200087836 */ /* 0x040fe20000000000 */
[----:B0-----:R-:W-:Y:S01]  /*97e0*/  SHF.R.S32.HI R7, RZ, 0x8, R4 ;  /* 0x00000008ff077819 */ /* 0x001fe20000011404 */
[----:B------:R-:W-:Y:S01]  /*97f0*/  VIADD R4, R0, 0xb ;  /* 0x0000000b00047836 */ /* 0x000fe20000000000 */
[----:B------:R-:W-:Y:S01]  /*9800*/  ISETP.LT.AND P2, PT, R6, UR19, !P0 ;  /* 0x0000001306007c0c */ /* 0x000fe2000c741270 */
[----:B------:R-:W-:Y:S01]  /*9810*/  VIADD R16, R0, 0x3e ;  /* 0x0000003e00107836 */ /* 0x000fe20000000000 */
[----:B------:R-:W-:Y:S01]  /*9820*/  PRMT R6, R11, 0x9910, RZ ;  /* 0x000099100b067816 */ /* 0x000fe200000000ff */
[----:B------:R0:W-:Y:S01]  /*9830*/  @P1 STG.E.U8 desc[UR26][R76.64], R7 ;  /* 0x000000074c001986 */ /* 0x0001e2000c10111a */
[----:B------:R-:W-:Y:S01]  /*9840*/  ISETP.LT.AND P1, PT, R4, UR19, !P0 ;  /* 0x0000001304007c0c */ /* 0x000fe2000c721270 */
[----:B------:R-:W-:Y:S01]  /*9850*/  VIADD R4, R0, 0xc ;  /* 0x0000000c00047836 */ /* 0x000fe20000000000 */
[----:B------:R-:W-:Y:S01]  /*9860*/  F2FP.SATFINITE.E5M2.F32.PACK_AB_MERGE_C R19, R19, R18, RZ ;  /* 0x000000121313723e */ /* 0x000fe200048060ff */
[----:B--2---:R-:W-:Y:S01]  /*9870*/  IMAD.MOV.U32 R5, RZ, RZ, R6 ;  /* 0x000000ffff057224 */ /* 0x004fe200078e0006 */
[----:B------:R2:W-:Y:S01]  /*9880*/  @P6 STG.E.U8 desc[UR26][R78.64], R11 ;  /* 0x0000000b4e006986 */ /* 0x0005e2000c10111a */
[----:B------:R-:W-:-:S02]  /*9890*/  PRMT R6, R13, 0x9910, RZ ;  /* 0x000099100d067816 */ /* 0x000fc400000000ff */
[----:B------:R-:W-:Y:S01]  /*98a0*/  ISETP.LT.AND P6, PT, R4, UR19, !P0 ;  /* 0x0000001304007c0c */ /* 0x000fe2000c7c1270 */
[C---:B------:R-:W-:Y:S01]  /*98b0*/  VIADD R4, R0.reuse, 0xd ;  /* 0x0000000d00047836 */ /* 0x040fe20000000000 */
[----:B------:R-:W-:Y:S01]  /*98c0*/  SHF.R.S32.HI R5, RZ, 0x8, R5 ;  /* 0x00000008ff057819 */ /* 0x000fe20000011405 */
[----:B0-----:R-:W-:Y:S01]  /*98d0*/  IMAD.MOV.U32 R7, RZ, RZ, R6 ;  /* 0x000000ffff077224 */ /* 0x001fe200078e0006 */
[----:B------:R-:W-:Y:S01]  /*98e0*/  PRMT R9, R15, 0x9910, RZ ;  /* 0x000099100f097816 */ /* 0x000fe200000000ff */
[----:B------:R-:W-:Y:S02]  /*98f0*/  VIADD R6, R0, 0x11 ;  /* 0x0000001100067836 */ /* 0x000fe40000000000 */
[----:B------:R-:W-:Y:S01]  /*9900*/  @P5 STG.E.U8 desc[UR26][R80.64], R5 ;  /* 0x0000000550005986 */ /* 0x000fe2000c10111a */
[----:B------:R-:W-:Y:S01]  /*9910*/  ISETP.LT.AND P5, PT, R4, UR19, !P0 ;  /* 0x0000001304007c0c */ /* 0x000fe2000c7a1270 */
[----:B------:R-:W-:Y:S01]  /*9920*/  VIADD R4, R0, 0xe ;  /* 0x0000000e00047836 */ /* 0x000fe20000000000 */
[----:B------:R-:W-:Y:S01]  /*9930*/  SHF.R.S32.HI R7, RZ, 0x8, R7 ;  /* 0x00000008ff077819 */ /* 0x000fe20000011407 */
[----:B------:R0:W-:Y:S01]  /*9940*/  @P4 STG.E.U8 desc[UR26][R82.64], R13 ;  /* 0x0000000d52004986 */ /* 0x0001e2000c10111a */
[----:B------:R-:W-:-:S02]  /*9950*/  SHF.R.S32.HI R9, RZ, 0x8, R9 ;  /* 0x00000008ff097819 */ /* 0x000fc40000011409 */
[----:B------:R-:W-:Y:S01]  /*9960*/  ISETP.LT.AND P4, PT, R4, UR19, !P0 ;  /* 0x0000001304007c0c */ /* 0x000fe2000c781270 */
[----:B------:R-:W-:Y:S01]  /*9970*/  VIADD R4, R0, 0xf ;  /* 0x0000000f00047836 */ /* 0x000fe20000000000 */
[----:B------:R3:W-:Y:S01]  /*9980*/  @P3 STG.E.U8 desc[UR26][R84.64], R7 ;  /* 0x0000000754003986 */ /* 0x0007e2000c10111a */
[----:B--2---:R-:W-:Y:S02]  /*9990*/  PRMT R11, R17, 0x9910, RZ ;  /* 0x00009910110b7816 */ /* 0x004fe400000000ff */
[----:B------:R-:W-:Y:S01]  /*99a0*/  F2FP.SATFINITE.E5M2.F32.PACK_AB_MERGE_C R21, R21, R20, RZ ;  /* 0x000000141515723e */ /* 0x000fe200048060ff */
[----:B------:R-:W-:Y:S01]  /*99b0*/  @P2 STG.E.U8 desc[UR26][R86.64], R15 ;  /* 0x0000000f56002986 */ /* 0x000fe2000c10111a */
[----:B------:R-:W-:Y:S01]  /*99c0*/  ISETP.LT.AND P3, PT, R4, UR19, !P0 ;  /* 0x0000001304007c0c */ /* 0x000fe2000c761270 */
[----:B------:R-:W-:Y:S01]  /*99d0*/  VIADD R4, R0, 0x10 ;  /* 0x0000001000047836 */ /* 0x000fe20000000000 */
[----:B------:R-:W-:Y:S01]  /*99e0*/  SHF.R.S32.HI R11, RZ, 0x8, R11 ;  /* 0x00000008ff0b7819 */ /* 0x000fe2000001140b */
[----:B------:R2:W-:Y:S01]  /*99f0*/  @P1 STG.E.U8 desc[UR26][R88.64], R9 ;  /* 0x0000000958001986 */ /* 0x0005e2000c10111a */
[----:B0-----:R-:W-:-:S02]  /*9a00*/  PRMT R13, R19, 0x9910, RZ ;  /* 0x00009910130d7816 */ /* 0x001fc400000000ff */
[----:B------:R-:W-:Y:S01]  /*9a10*/  ISETP.LT.AND P2, PT, R4, UR19, !P0 ;  /* 0x0000001304007c0c */ /* 0x000fe2000c741270 */
[----:B------:R-:W-:Y:S01]  /*9a20*/  @P6 STG.E.U8 desc[UR26][R90.64], R17 ;  /* 0x000000115a006986 */ /* 0x000fe2000c10111a */
[CC--:B------:R-:W-:Y:S02]  /*9a30*/  IADD3 R4, P1, PT, R92.reuse, R2.reuse, RZ ;  /* 0x000000025c047210 */ /* 0x0c0fe40007f3e0ff */
[----:B------:R-:W-:Y:S02]  /*9a40*/  SHF.R.S32.HI R13, RZ, 0x8, R13 ;  /* 0x00000008ff0d7819 */ /* 0x000fe4000001140d */
[C---:B------:R-:W-:Y:S01]  /*9a50*/  LEA.HI.X.SX32 R5, R92.reuse, R3, 0x1, P1 ;  /* 0x000000035c057211 */ /* 0x040fe200008f0eff */
[----:B------:R-:W-:Y:S01]  /*9a60*/  VIADD R92, R92, UR5 ;  /* 0x000000055c5c7c36 */ /* 0x000fe20008000000 */
[----:B------:R-:W-:Y:S02]  /*9a70*/  ISETP.LT.AND P1, PT, R6, UR19, !P0 ;  /* 0x0000001306007c0c */ /* 0x000fe4000c721270 */
[----:B------:R-:W-:Y:S01]  /*9a80*/  PRMT R14, R21, 0x9910, RZ ;  /* 0x00009910150e7816 */ /* 0x000fe200000000ff */
[----:B------:R0:W-:Y:S01]  /*9a90*/  @P5 STG.E.U8 desc[UR26][R4.64], R11 ;  /* 0x0000000b04005986 */ /* 0x0001e2000c10111a */
[C---:B------:R-:W-:Y:S01]  /*9aa0*/  IADD3 R6, P5, PT, R92.reuse, R2, RZ ;  /* 0x000000025c067210 */ /* 0x040fe20007fbe0ff */
[----:B------:R-:W-:Y:S01]  /*9ab0*/  VIADD R10, R92, UR5 ;  /* 0x000000055c0a7c36 */ /* 0x000fe20008000000 */
[----:B------:R-:W-:-:S02]  /*9ac0*/  F2FP.SATFINITE.E5M2.F32.PACK_AB_MERGE_C R23, R23, R22, RZ ;  /* 0x000000161717723e */ /* 0x000fc400048060ff */
[-C--:B---3--:R-:W-:Y:S02]  /*9ad0*/  LEA.HI.X.SX32 R7, R92, R3.reuse, 0x1, P5 ;  /* 0x000000035c077211 */ /* 0x088fe400028f0eff */
[----:B------:R-:W-:Y:S02]  /*9ae0*/  ISETP.LT.AND P5, PT, R8, UR19, !P0 ;  /* 0x0000001308007c0c */ /* 0x000fe4000c7a1270 */
[----:B------:R-:W-:Y:S01]  /*9af0*/  IADD3 R8, P6, PT, R10, R2, RZ ;  /* 0x000000020a087210 */ /* 0x000fe20007fde0ff */
[----:B------:R3:W-:Y:S01]  /*9b00*/  @P4 STG.E.U8 desc[UR26][R6.64], R19 ;  /* 0x0000001306004986 */ /* 0x0007e2000c10111a */
[----:B------:R-:W-:Y:S01]  /*9b10*/  ISETP.LT.AND P4, PT, R12, UR19, !P0 ;  /* 0x000000130c007c0c */ /* 0x000fe2000c781270 */
[----:B------:R-:W-:Y:S01]  /*9b20*/  VIADD R12, R0, 0x14 ;  /* 0x00000014000c7836 */ /* 0x000fe20000000000 */
[C---:B--2---:R-:W-:Y:S01]  /*9b30*/  LEA.HI.X.SX32 R9, R10.reuse, R3, 0x1, P6 ;  /* 0x000000030a097211 */ /* 0x044fe200030f0eff */
[----:B------:R-:W-:Y:S01]  /*9b40*/  VIADD R10, R10, UR5 ;  /* 0x000000050a0a7c36 */ /* 0x000fe20008000000 */
[----:B------:R-:W-:-:S02]  /*9b50*/  F2FP.SATFINITE.E5M2.F32.PACK_AB_MERGE_C R25, R25, R24, RZ ;  /* 0x000000181919723e */ /* 0x000fc400048060ff */
[----:B------:R-:W-:Y:S01]  /*9b60*/  F2FP.SATFINITE.E5M2.F32.PACK_AB_MERGE_C R27, R27, R26, RZ ;  /* 0x0000001a1b1b723e */ /* 0x000fe200048060ff */
[----:B------:R2:W-:Y:S01]  /*9b70*/  @P3 STG.E.U8 desc[UR26][R8.64], R13 ;  /* 0x0000000d08003986 */ /* 0x0005e2000c10111a */
[C---:B0-----:R-:W-:Y:S01]  /*9b80*/  IADD3 R4, P3, PT, R10.reuse, R2, RZ ;  /* 0x000000020a047210 */ /* 0x041fe20007f7e0ff */
[C---:B------:R-:W-:Y:S01]  /*9b90*/  VIADD R11, R10.reuse, UR5 ;  /* 0x000000050a0b7c36 */ /* 0x040fe20008000000 */
[----:B------:R-:W-:Y:S02]  /*9ba0*/  F2FP.SATFINITE.E5M2.F32.PACK_AB_MERGE_C R29, R29, R28, RZ ;  /* 0x0000001c1d1d723e */ /* 0x000fe400048060ff */
[-C--:B------:R-:W-:Y:S01]  /*9bb0*/  LEA.HI.X.SX32 R5, R10, R3.reuse, 0x1, P3 ;  /* 0x000000030a057211 */ /* 0x080fe200018f0eff */
[----:B------:R-:W-:Y:S01]  /*9bc0*/  IMAD.MOV.U32 R10, RZ, RZ, R14 ;  /* 0x000000ffff0a7224 */ /* 0x000fe200078e000e */
[----:B---3--:R-:W-:Y:S02]  /*9bd0*/  IADD3 R6, P6, PT, R11, R2, RZ ;  /* 0x000000020b067210 */ /* 0x008fe40007fde0ff */
[----:B------:R-:W-:Y:S01]  /*9be0*/  PRMT R14, R23, 0x9910, RZ ;  /* 0x00009910170e7816 */ /* 0x000fe200000000ff */
[----:B------:R0:W-:Y:S01]  /*9bf0*/  @P2 STG.E.U8 desc[UR26][R4.64], R21 ;  /* 0x0000001504002986 */ /* 0x0001e2000c10111a */
[C---:B------:R-:W-:Y:S01]  /*9c00*/  LEA.HI.X.SX32 R7, R11.reuse, R3, 0x1, P6 ;  /* 0x000000030b077211 */ /* 0x040fe200030f0eff */
[----:B------:R-:W-:Y:S01]  /*9c10*/  VIADD R11, R11, UR5 ;  /* 0x000000050b0b7c36 */ /* 0x000fe20008000000 */
[----:B--2---:R-:W-:-:S02]  /*9c20*/  SHF.R.S32.HI R13, RZ, 0x8, R10 ;  /* 0x00000008ff0d7819 */ /* 0x004fc4000001140a */
[----:B------:R-:W-:Y:S01]  /*9c30*/  ISETP.LT.AND P3, PT, R12, UR19, !P0 ;  /* 0x000000130c007c0c */ /* 0x000fe2000c761270 */
[----:B------:R-:W-:Y:S01]  /*9c40*/  VIADD R10, R11, UR5 ;  /* 0x000000050b0a7c36 */ /* 0x000fe20008000000 */
[----:B------:R-:W-:Y:S01]  /*9c50*/  F2FP.SATFINITE.E5M2.F32.PACK_AB_MERGE_C R31, R31, R30, RZ ;  /* 0x0000001e1f1f723e */ /* 0x000fe200048060ff */
[----:B------:R2:W-:Y:S01]  /*9c60*/  @P1 STG.E.U8 desc[UR26][R6.64], R13 ;  /* 0x0000000d06001986 */ /* 0x0005e2000c10111a */
[----:B------:R-:W-:Y:S01]  /*9c70*/  IADD3 R8, P1, PT, R11, R2, RZ ;  /* 0x000000020b087210 */ /* 0x000fe20007f3e0ff */
[----:B------:R-:W-:Y:S01]  /*9c80*/  VIADD R12, R0, 0x15 ;  /* 0x00000015000c7836 */ /* 0x000fe20000000000 */
[----:B------:R-:W-:Y:S02]  /*9c90*/  F2FP.SATFINITE.E5M2.F32.PACK_AB_MERGE_C R33, R33, R32, RZ ;  /* 0x000000202121723e */ /* 0x000fe400048060ff */
[----:B------:R-:W-:Y:S01]  /*9ca0*/  LEA.HI.X.SX32 R9, R11, R3, 0x1, P1 ;  /* 0x000000030b097211 */ /* 0x000fe200008f0eff */
[----:B------:R-:W-:Y:S01]  /*9cb0*/  IMAD.MOV.U32 R11, RZ, RZ, R14 ;  /* 0x000000ffff0b7224 */ /* 0x000fe200078e000e */
[----:B0-----:R-:W-:-:S02]  /*9cc0*/  IADD3 R4, P6, PT, R10, R2, RZ ;  /* 0x000000020a047210 */ /* 0x001fc40007fde0ff */
[----:B------:R-:W-:Y:S01]  /*9cd0*/  PRMT R14, R25, 0x9910, RZ ;  /* 0x00009910190e7816 */ /* 0x000fe200000000ff */
[----:B------:R0:W-:Y:S01]  /*9ce0*/  @P5 STG.E.U8 desc[UR26][R8.64], R23 ;  /* 0x0000001708005986 */ /* 0x0001e2000c10111a */
[C---:B------:R-:W-:Y:S01]  /*9cf0*/  LEA.HI.X.SX32 R5, R10.reuse, R3, 0x1, P6 ;  /* 0x000000030a057211 */ /* 0x040fe200030f0eff */
[----:B------:R-:W-:Y:S01]  /*9d00*/  VIADD R10, R10, UR5 ;  /* 0x000000050a0a7c36 */ /* 0x000fe20008000000 */
[----:B--2---:R-:W-:Y:S02]  /*9d10*/  SHF.R.S32.HI R13, RZ, 0x8, R11 ;  /* 0x00000008ff0d7819 */ /* 0x004fe4000001140b */
[----:B------:R-:W-:Y:S01]  /*9d20*/  ISETP.LT.AND P2, PT, R12, UR19, !P0 ;  /* 0x000000130c007c0c */ /* 0x000fe2000c741270 */
[C---:B------:R-:W-:Y:S01]  /*9d30*/  VIADD R11, R10.reuse, UR5 ;  /* 0x000000050a0b7c36 */ /* 0x040fe20008000000 */
[----:B------:R-:W-:Y:S01]  /*9d40*/  F2FP.SATFINITE.E5M2.F32.PACK_AB_MERGE_C R35, R35, R34, RZ ;  /* 0x000000222323723e */ /* 0x000fe200048060ff */
[----:B------:R2:W-:Y:S01]  /*9d50*/  @P4 STG.E.U8 desc[UR26][R4.64], R13 ;  /* 0x0000000d04004986 */ /* 0x0005e2000c10111a */
[----:B------:R-:W-:Y:S01]  /*9d60*/  IADD3 R6, P4, PT, R10, R2, RZ ;  /* 0x000000020a067210 */ /* 0x000fe20007f9e0ff */
[----:B------:R-:W-:Y:S01]  /*9d70*/  VIADD R12, R0, 0x16 ;  /* 0x00000016000c7836 */ /* 0x000fe20000000000 */
[----:B------:R-:W-:-:S02]  /*9d80*/  F2FP.SATFINITE.E5M2.F32.PACK_AB_MERGE_C R37, R37, R36, RZ ;  /* 0x000000242525723e */ /* 0x000fc400048060ff */
[-C--:B------:R-:W-:Y:S01]  /*9d90*/  LEA.HI.X.SX32 R7, R10, R3.reuse, 0x1, P4 ;  /* 0x000000030a077211 */ /* 0x080fe200020f0eff */
[----:B------:R-:W-:Y:S01]  /*9da0*/  IMAD.MOV.U32 R10, RZ, RZ, R14 ;  /* 0x000000ffff0a7224 */ /* 0x000fe200078e000e */
[CC--:B0-----:R-:W-:Y:S02]  /*9db0*/  IADD3 R8, P6, PT, R11.reuse, R2.reuse, RZ ;  /* 0x000000020b087210 */ /* 0x0c1fe40007fde0ff */
[----:B------:R-:W-:Y:S01]  /*9dc0*/  ISETP.LT.AND P1, PT, R12, UR19, !P0 ;  /* 0x000000130c007c0c */ /* 0x000fe2000c721270 */
[----:B------:R-:W-:Y:S01]  /*9dd0*/  VIADD R12, R0, 0x17 ;  /* 0x00000017000c7836 */ /* 0x000fe20000000000 */
[C---:B------:R-:W-:Y:S01]  /*9de0*/  LEA.HI.X.SX32 R9, R11.reuse, R3, 0x1, P6 ;  /* 0x000000030b097211 */ /* 0x040fe200030f0eff */
[----:B------:R-:W-:Y:S01]  /*9df0*/  VIADD R11, R11, UR5 ;  /* 0x000000050b0b7c36 */ /* 0x000fe20008000000 */
[----:B--2---:R-:W-:Y:S01]  /*9e00*/  SHF.R.S32.HI R13, RZ, 0x8, R10 ;  /* 0x00000008ff0d7819 */ /* 0x004fe2000001140a */
[----:B------:R0:W-:Y:S01]  /*9e10*/  @P3 STG.E.U8 desc[UR26][R6.64], R25 ;  /* 0x0000001906003986 */ /* 0x0001e2000c10111a */
[----:B------:R-:W-:Y:S01]  /*9e20*/  PRMT R14, R27, 0x9910, RZ ;  /* 0x000099101b0e7816 */ /* 0x000fe200000000ff */
[C---:B------:R-:W-:Y:S01]  /*9e30*/  VIADD R10, R11.reuse, UR5 ;  /* 0x000000050b0a7c36 */ /* 0x040fe20008000000 */
[----:B------:R-:W-:Y:S01]  /*9e40*/  ISETP.LT.AND P5, PT, R12, UR19, !P0 ;  /* 0x000000130c007c0c */ /* 0x000fe2000c7a1270 */
[----:B------:R2:W-:Y:S01]  /*9e50*/  @P2 STG.E.U8 desc[UR26][R8.64], R13 ;  /* 0x0000000d08002986 */ /* 0x0005e2000c10111a */
[----:B------:R-:W-:Y:S01]  /*9e60*/  IADD3 R4, P2, PT, R11, R2, RZ ;  /* 0x000000020b047210 */ /* 0x000fe20007f5e0ff */
[----:B------:R-:W-:Y:S01]  /*9e70*/  VIADD R12, R0, 0x18 ;  /* 0x00000018000c7836 */ /* 0x000fe20000000000 */
[----:B------:R-:W-:-:S02]  /*9e80*/  F2FP.SATFINITE.E5M2.F32.PACK_AB_MERGE_C R39, R39, R38, RZ ;  /* 0x000000262727723e */ /* 0x000fc400048060ff */
[-C--:B------:R-:W-:Y:S01]  /*9e90*/  LEA.HI.X.SX32 R5, R11, R3.reuse, 0x1, P2 ;  /* 0x000000030b057211 */ /* 0x080fe200010f0eff */
[----:B------:R-:W-:Y:S01]  /*9ea0*/  IMAD.MOV.U32 R11, RZ, RZ, R14 ;  /* 0x000000ffff0b7224 */ /* 0x000fe200078e000e */
[----:B------:R-:W-:Y:S01]  /*9eb0*/  ISETP.LT.AND P4, PT, R12, UR19, !P0 ;  /* 0x000000130c007c0c */ /* 0x000fe2000c781270 */
[----:B------:R-:W-:Y:S01]  /*9ec0*/  VIADD R12, R0, 0x19 ;  /* 0x00000019000c7836 */ /* 0x000fe20000000000 */
[C---:B0-----:R-:W-:Y:S01]  /*9ed0*/  IADD3 R6, P6, PT, R10.reuse, R2, RZ ;  /* 0x000000020a067210 */ /* 0x041fe20007fde0ff */
[----:B------:R0:W-:Y:S01]  /*9ee0*/  @P1 STG.E.U8 desc[UR26][R4.64], R27 ;  /* 0x0000001b04001986 */ /* 0x0001e2000c10111a */
[----:B------:R-:W-:Y:S02]  /*9ef0*/  PRMT R14, R29, 0x9910, RZ ;  /* 0x000099101d0e7816 */ /* 0x000fe400000000ff */
[C---:B------:R-:W-:Y:S01]  /*9f00*/  LEA.HI.X.SX32 R7, R10.reuse, R3, 0x1, P6 ;  /* 0x000000030a077211 */ /* 0x040fe200030f0eff */
[----:B------:R-:W-:Y:S01]  /*9f10*/  VIADD R10, R10, UR5 ;  /* 0x000000050a0a7c36 */ /* 0x000fe20008000000 */
[----:B--2---:R-:W-:-:S02]  /*9f20*/  SHF.R.S32.HI R13, RZ, 0x8, R11 ;  /* 0x00000008ff0d7819 */ /* 0x004fc4000001140b */
[----:B------:R-:W-:Y:S01]  /*9f30*/  ISETP.LT.AND P3, PT, R12, UR19, !P0 ;  /* 0x000000130c007c0c */ /* 0x000fe2000c761270 */
[C---:B------:R-:W-:Y:S01]  /*9f40*/  VIADD R11, R10.reuse, UR5 ;  /* 0x000000050a0b7c36 */ /* 0x040fe20008000000 */
[----:B------:R-:W-:Y:S01]  /*9f50*/  F2FP.SATFINITE.E5M2.F32.PACK_AB_MERGE_C R41, R41, R40, RZ ;  /* 0x000000282929723e */ /* 0x000fe200048060ff */
[----:B------:R2:W-:Y:S01]  /*9f60*/  @P5 STG.E.U8 desc[UR26][R6.64], R13 ;  /* 0x0000000d06005986 */ /* 0x0005e2000c10111a */
[-C--:B------:R-:W-:Y:S01]  /*9f70*/  IADD3 R8, P5, PT, R10, R2.reuse, RZ ;  /* 0x000000020a087210 */ /* 0x080fe20007fbe0ff */
[----:B------:R-:W-:Y:S01]  /*9f80*/  VIADD R12, R0, 0x1a ;  /* 0x0000001a000c7836 */ /* 0x000fe20000000000 */
[C---:B0-----:R-:W-:Y:S02]  /*9f90*/  IADD3 R4, P6, PT, R11.reuse, R2, RZ ;  /* 0x000000020b047210 */ /* 0x041fe40007fde0ff */
[-C--:B------:R-:W-:Y:S01]  /*9fa0*/  LEA.HI.X.SX32 R9, R10, R3.reuse, 0x1, P5 ;  /* 0x000000030a097211 */ /* 0x080fe200028f0eff */
[----:B------:R-:W-:Y:S01]  /*9fb0*/  IMAD.MOV.U32 R10, RZ, RZ, R14 ;  /* 0x000000ffff0a7224 */ /* 0x000fe200078e000e */
[C---:B------:R-:W-:Y:S01]  /*9fc0*/  LEA.HI.X.SX32 R5, R11.reuse, R3, 0x1, P6 ;  /* 0x000000030b057211 */ /* 0x040fe200030f0eff */
[----:B------:R-:W-:Y:S01]  /*9fd0*/  VIADD R11, R11, UR5 ;  /* 0x000000050b0b7c36 */ /* 0x000fe20008000000 */
[----:B------:R-:W-:Y:S01]  /*9fe0*/  ISETP.LT.AND P2, PT, R12, UR19, !P0 ;  /* 0x000000130c007c0c */ /* 0x000fe2000c741270 */
[----:B------:R-:W-:Y:S01]  /*9ff0*/  VIADD R12, R0, 0x1b ;  /* 0x0000001b000c7836 */ /* 0x000fe20000000000 */
[----:B------:R0:W-:Y:S01]  /*a000*/  @P4 STG.E.U8 desc[UR26][R8.64], R29 ;  /* 0x0000001d08004986 */ /* 0x0001e2000c10111a */
[----:B--2---:R-:W-:Y:S01]  /*a010*/  SHF.R.S32.HI R13, RZ, 0x8, R10 ;  /* 0x00000008ff0d7819 */ /* 0x004fe2000001140a */
[----:B------:R-:W-:Y:S01]  /*a020*/  VIADD R10, R11, UR5 ;  /* 0x000000050b0a7c36 */ /* 0x000fe20008000000 */
[----:B------:R-:W-:-:S02]  /*a030*/  PRMT R14, R31, 0x9910, RZ ;  /* 0x000099101f0e7816 */ /* 0x000fc400000000ff */
[----:B------:R-:W-:Y:S01]  /*a040*/  ISETP.LT.AND P1, PT, R12, UR19, !P0 ;  /* 0x000000130c007c0c */ /* 0x000fe2000c721270 */
[----:B------:R2:W-:Y:S01]  /*a050*/  @P3 STG.E.U8 desc[UR26][R4.64], R13 ;  /* 0x0000000d04003986 */ /* 0x0005e2000c10111a */
[----:B------:R-:W-:Y:S01]  /*a060*/  IADD3 R6, P3, PT, R11, R2, RZ ;  /* 0x000000020b067210 */ /* 0x000fe20007f7e0ff */
[----:B------:R-:W-:Y:S01]  /*a070*/  VIADD R12, R0, 0x1c ;  /* 0x0000001c000c7836 */ /* 0x000fe20000000000 */
[----:B------:R-:W-:Y:S02]  /*a080*/  F2FP.SATFINITE.E5M2.F32.PACK_AB_MERGE_C R43, R43, R42, RZ ;  /* 0x0000002a2b2b723e */ /* 0x000fe400048060ff */
[-C--:B------:R-:W-:Y:S01]  /*a090*/  LEA.HI.X.SX32 R7, R11, R3.reuse, 0x1, P3 ;  /* 0x000000030b077211 */ /* 0x080fe200018f0eff */
[----:B------:R-:W-:Y:S01]  /*a0a0*/  IMAD.MOV.U32 R11, RZ, RZ, R14 ;  /* 0x000000ffff0b7224 */ /* 0x000fe200078e000e */
[-C--:B0-----:R-:W-:Y:S02]  /*a0b0*/  IADD3 R8, P6, PT, R10, R2.reuse, RZ ;  /* 0x000000020a087210 */ /* 0x081fe40007fde0ff */
[----:B------:R-:W-:Y:S01]  /*a0c0*/  ISETP.LT.AND P5, PT, R12, UR19, !P0 ;  /* 0x000000130c007c0c */ /* 0x000fe2000c7a1270 */
[----:B------:R-:W-:Y:S01]  /*a0d0*/  VIADD R12, R0, 0x1d ;  /* 0x0000001d000c7836 */ /* 0x000fe20000000000 */
[C---:B------:R-:W-:Y:S01]  /*a0e0*/  LEA.HI.X.SX32 R9, R10.reuse, R3, 0x1, P6 ;  /* 0x000000030a097211 */ /* 0x040fe200030f0eff */
[----:B------:R-:W-:Y:S01]  /*a0f0*/  VIADD R10, R10, UR5 ;  /* 0x000000050a0a7c36 */ /* 0x000fe20008000000 */
[----:B--2---:R-:W-:Y:S01]  /*a100*/  SHF.R.S32.HI R13, RZ, 0x8, R11 ;  /* 0x00000008ff0d7819 */ /* 0x004fe2000001140b */
[----:B------:R0:W-:Y:S01]  /*a110*/  @P2 STG.E.U8 desc[UR26][R6.64], R31 ;  /* 0x0000001f06002986 */ /* 0x0001e2000c10111a */
[----:B------:R-:W-:Y:S01]  /*a120*/  PRMT R14, R33, 0x9910, RZ ;  /* 0x00009910210e7816 */ /* 0x000fe200000000ff */
[----:B------:R-:W-:Y:S01]  /*a130*/  VIADD R11, R10, UR5 ;  /* 0x000000050a0b7c36 */ /* 0x000fe20008000000 */
        /* <DEDUP_REMOVED lines=9> */
[----:B0-----:R-:W-:Y:S01]  /*a1d0*/  IADD3 R6, P6, PT, R11, R2, RZ ;  /* 0x000000020b067210 */ /* 0x001fe20007fde0ff */
[----:B------:R0:W-:Y:S01]  /*a1e0*/  @P5 STG.E.U8 desc[UR26][R4.64], R33 ;  /* 0x0000002104005986 */ /* 0x0001e2000c10111a */
[----:B------:R-:W-:Y:S02]  /*a1f0*/  PRMT R14, R35, 0x9910, RZ ;  /* 0x00009910230e7816 */ /* 0x000fe400000000ff */
[C---:B------:R-:W-:Y:S01]  /*a200*/  LEA.HI.X.SX32 R7, R11.reuse, R3, 0x1, P6 ;  /* 0x000000030b077211 */ /* 0x040fe200030f0eff */
[----:B------:R-:W-:Y:S01]  /*a210*/  VIADD R11, R11, UR5 ;  /* 0x000000050b0b7c36 */ /* 0x000fe20008000000 */
[----:B--2---:R-:W-:-:S02]  /*a220*/  SHF.R.S32.HI R13, RZ, 0x8, R10 ;  /* 0x00000008ff0d7819 */ /* 0x004fc4000001140a */
[----:B------:R-:W-:Y:S01]  /*a230*/  ISETP.LT.AND P2, PT, R12, UR19, !P0 ;  /* 0x000000130c007c0c */ /* 0x000fe2000c741270 */
[----:B------:R-:W-:Y:S01]  /*a240*/  VIADD R10, R11, UR5 ;  /* 0x000000050b0a7c36 */ /* 0x000fe20008000000 */
[----:B------:R-:W-:Y:S01]  /*a250*/  F2FP.SATFINITE.E5M2.F32.PACK_AB_MERGE_C R47, R47, R46, RZ ;  /* 0x0000002e2f2f723e */ /* 0x000fe200048060ff */
[----:B------:R2:W-:Y:S01]  /*a260*/  @P4 STG.E.U8 desc[UR26][R6.64], R13 ;  /* 0x0000000d06004986 */ /* 0x0005e2000c10111a */
[CC--:B------:R-:W-:Y:S01]  /*a270*/  IADD3 R8, P4, PT, R11.reuse, R2.reuse, RZ ;  /* 0x000000020b087210 */ /* 0x0c0fe20007f9e0ff */
        /* <DEDUP_REMOVED lines=128> */
[----:B------:R-:W-:-:S02]  /*aa80*/  PRMT R15, R61, 0x9910, RZ ;  /* 0x000099103d0f7816 */ /* 0x000fc400000000ff */
        /* <DEDUP_REMOVED lines=12> */
[----:B------:R-:W-:Y:S01]  /*ab50*/  SHF.R.S32.HI R15, RZ, 0x8, R15 ;  /* 0x00000008ff0f7819 */ /* 0x000fe2000001140f */
        /* <DEDUP_REMOVED lines=51> */
[CC--:B0-----:R-:W-:Y:S02]  /*ae90*/  IADD3 R4, P6, PT, R10.reuse, R2.reuse, RZ ;  /* 0x000000020a047210 */ /* 0x0c1fe40007fde0ff */
[-C--:B------:R-:W-:Y:S01]  /*aea0*/  LEA.HI.X.SX32 R9, R11, R3.reuse, 0x1, P5 ;  /* 0x000000030b097211 */ /* 0x080fe200028f0eff */
[----:B------:R-:W-:Y:S01]  /*aeb0*/  IMAD.MOV.U32 R11, RZ, RZ, R14 ;  /* 0x000000ffff0b7224 */ /* 0x000fe200078e000e */
[CC--:B------:R-:W-:Y:S01]  /*aec0*/  LEA.HI.X.SX32 R5, R10.reuse, R3.reuse, 0x1, P6 ;  /* 0x000000030a057211 */ /* 0x0c0fe200030f0eff */
[----:B------:R-:W-:Y:S01]  /*aed0*/  VIADD R10, R10, UR5 ;  /* 0x000000050a0a7c36 */ /* 0x000fe20008000000 */
[----:B------:R-:W-:Y:S01]  /*aee0*/  ISETP.LT.AND P2, PT, R12, UR19, !P0 ;  /* 0x000000130c007c0c */ /* 0x000fe2000c741270 */
[C---:B------:R-:W-:Y:S01]  /*aef0*/  VIADD R12, R0.reuse, 0x39 ;  /* 0x00000039000c7836 */ /* 0x040fe20000000000 */
[----:B------:R0:W-:Y:S01]  /*af00*/  @P4 STG.E.U8 desc[UR26][R8.64], R59 ;  /* 0x0000003b08004986 */ /* 0x0001e2000c10111a */
[----:B--2---:R-:W-:Y:S01]  /*af10*/  SHF.R.S32.HI R13, RZ, 0x8, R11 ;  /* 0x00000008ff0d7819 */ /* 0x004fe2000001140b */
[----:B------:R-:W-:Y:S01]  /*af20*/  VIADD R7, R0, 0x3c ;  /* 0x0000003c00077836 */ /* 0x000fe20000000000 */
[C---:B------:R-:W-:Y:S01]  /*af30*/  IADD3 R6, P6, PT, R10.reuse, R2, RZ ;  /* 0x000000020a067210 */ /* 0x040fe20007fde0ff */
[----:B------:R-:W-:Y:S01]  /*af40*/  VIADD R11, R10, UR5 ;  /* 0x000000050a0b7c36 */ /* 0x000fe20008000000 */
[----:B------:R-:W-:Y:S01]  /*af50*/  ISETP.LT.AND P1, PT, R12, UR19, !P0 ;  /* 0x000000130c007c0c */ /* 0x000fe2000c721270 */
[----:B------:R2:W-:Y:S01]  /*af60*/  @P3 STG.E.U8 desc[UR26][R4.64], R13 ;  /* 0x0000000d04003986 */ /* 0x0005e2000c10111a */
[----:B------:R-:W-:Y:S01]  /*af70*/  ISETP.LT.AND P3, PT, R7, UR19, !P0 ;  /* 0x0000001307007c0c */ /* 0x000fe2000c761270 */
[----:B------:R-:W-:Y:S01]  /*af80*/  VIADD R12, R0, 0x3a ;  /* 0x0000003a000c7836 */ /* 0x000fe20000000000 */
[----:B------:R-:W-:Y:S01]  /*af90*/  LEA.HI.X.SX32 R7, R10, R3, 0x1, P6 ;  /* 0x000000030a077211 */ /* 0x000fe200030f0eff */
[----:B------:R-:W-:Y:S01]  /*afa0*/  VIADD R10, R0, 0x3d ;  /* 0x0000003d000a7836 */ /* 0x000fe20000000000 */
[----:B------:R-:W-:-:S02]  /*afb0*/  PRMT R17, R65, 0x9910, RZ ;  /* 0x0000991041117816 */ /* 0x000fc400000000ff */
[CC--:B0-----:R-:W-:Y:S01]  /*afc0*/  IADD3 R8, P6, PT, R11.reuse, R2.reuse, RZ ;  /* 0x000000020b087210 */ /* 0x0c1fe20007fde0ff */
[----:B------:R-:W-:Y:S01]  /*afd0*/  @P2 STG.E.U8 desc[UR26][R6.64], R61 ;  /* 0x0000003d06002986 */ /* 0x000fe2000c10111a */
[----:B------:R-:W-:Y:S01]  /*afe0*/  ISETP.LT.AND P5, PT, R12, UR19, !P0 ;  /* 0x000000130c007c0c */ /* 0x000fe2000c7a1270 */
[----:B------:R-:W-:Y:S01]  /*aff0*/  VIADD R12, R0, 0x3b ;  /* 0x0000003b000c7836 */ /* 0x000fe20000000000 */
[CC--:B------:R-:W-:Y:S01]  /*b000*/  LEA.HI.X.SX32 R9, R11.reuse, R3.reuse, 0x1, P6 ;  /* 0x000000030b097211 */ /* 0x0c0fe200030f0eff */
[----:B--2---:R-:W-:Y:S01]  /*b010*/  VIADD R5, R11, UR5 ;  /* 0x000000050b057c36 */ /* 0x004fe20008000000 */
[----:B------:R-:W-:Y:S02]  /*b020*/  ISETP.LT.AND P2, PT, R10, UR19, !P0 ;  /* 0x000000130a007c0c */ /* 0x000fe4000c741270 */
[----:B------:R-:W-:Y:S01]  /*b030*/  ISETP.LT.AND P4, PT, R12, UR19, !P0 ;  /* 0x000000130c007c0c */ /* 0x000fe2000c781270 */
[C---:B------:R-:W-:Y:S01]  /*b040*/  VIADD R11, R5.reuse, UR5 ;  /* 0x00000005050b7c36 */ /* 0x040fe20008000000 */
[----:B------:R-:W-:Y:S01]  /*b050*/  IADD3 R4, P6, PT, R5, R2, RZ ;  /* 0x0000000205047210 */ /* 0x000fe20007fde0ff */
[----:B------:R0:W-:Y:S01]  /*b060*/  @P1 STG.E.U8 desc[UR26][R8.64], R15 ;  /* 0x0000000f08001986 */ /* 0x0001e2000c10111a */
[----:B------:R-:W-:Y:S01]  /*b070*/  PRMT R19, R67, 0x9910, RZ ;  /* 0x0000991043137816 */ /* 0x000fe200000000ff */
[----:B------:R-:W-:Y:S01]  /*b080*/  VIADD R13, R11, UR5 ;  /* 0x000000050b0d7c36 */ /* 0x000fe20008000000 */
[----:B------:R-:W-:-:S02]  /*b090*/  LEA.HI.X.SX32 R5, R5, R3, 0x1, P6 ;  /* 0x0000000305057211 */ /* 0x000fc400030f0eff */
[-C--:B------:R-:W-:Y:S01]  /*b0a0*/  IADD3 R10, P1, PT, R11, R2.reuse, RZ ;  /* 0x000000020b0a7210 */ /* 0x080fe20007f3e0ff */
[C---:B------:R-:W-:Y:S01]  /*b0b0*/  VIADD R14, R13.reuse, UR5 ;  /* 0x000000050d0e7c36 */ /* 0x040fe20008000000 */
[-C--:B------:R-:W-:Y:S01]  /*b0c0*/  IADD3 R12, P6, PT, R13, R2.reuse, RZ ;  /* 0x000000020d0c7210 */ /* 0x080fe20007fde0ff */
[----:B------:R2:W-:Y:S01]  /*b0d0*/  @P5 STG.E.U8 desc[UR26][R4.64], R63 ;  /* 0x0000003f04005986 */ /* 0x0005e2000c10111a */
[-C--:B------:R-:W-:Y:S02]  /*b0e0*/  LEA.HI.X.SX32 R11, R11, R3.reuse, 0x1, P1 ;  /* 0x000000030b0b7211 */ /* 0x080fe400008f0eff */
[-C--:B------:R-:W-:Y:S01]  /*b0f0*/  LEA.HI.X.SX32 R13, R13, R3.reuse, 0x1, P6 ;  /* 0x000000030d0d7211 */ /* 0x080fe200030f0eff */
[C---:B0-----:R-:W-:Y:S01]  /*b100*/  VIADD R9, R14.reuse, UR5 ;  /* 0x000000050e097c36 */ /* 0x041fe20008000000 */
[----:B------:R-:W-:Y:S01]  /*b110*/  IADD3 R6, P6, PT, R14, R2, RZ ;  /* 0x000000020e067210 */ /* 0x000fe20007fde0ff */
[----:B------:R-:W-:Y:S01]  /*b120*/  VIADD R15, R0, 0x3f ;  /* 0x0000003f000f7836 */ /* 0x000fe20000000000 */
[----:B------:R-:W-:Y:S01]  /*b130*/  ISETP.LT.AND P1, PT, R16, UR19, !P0 ;  /* 0x0000001310007c0c */ /* 0x000fe2000c721270 */
[----:B------:R-:W-:Y:S01]  /*b140*/  VIADD R0, R9, UR5 ;  /* 0x0000000509007c36 */ /* 0x000fe20008000000 */
[----:B------:R-:W-:-:S02]  /*b150*/  LEA.HI.X.SX32 R7, R14, R3, 0x1, P6 ;  /* 0x000000030e077211 */ /* 0x000fc400030f0eff */
[-C--:B------:R-:W-:Y:S02]  /*b160*/  IADD3 R8, P6, PT, R9, R2.reuse, RZ ;  /* 0x0000000209087210 */ /* 0x080fe40007fde0ff */
[----:B------:R-:W-:Y:S02]  /*b170*/  ISETP.LT.AND P0, PT, R15, UR19, !P0 ;  /* 0x000000130f007c0c */ /* 0x000fe4000c701270 */
[----:B------:R-:W-:Y:S02]  /*b180*/  PRMT R15, R63, 0x9910, RZ ;  /* 0x000099103f0f7816 */ /* 0x000fe400000000ff */
[----:B------:R-:W-:Y:S02]  /*b190*/  LEA.HI.X.SX32 R9, R9, R3, 0x1, P6 ;  /* 0x0000000309097211 */ /* 0x000fe400030f0eff */
[----:B------:R-:W-:Y:S02]  /*b1a0*/  IADD3 R2, P6, PT, R0, R2, RZ ;  /* 0x0000000200027210 */ /* 0x000fe40007fde0ff */
[----:B------:R-:W-:-:S02]  /*b1b0*/  SHF.R.S32.HI R15, RZ, 0x8, R15 ;  /* 0x00000008ff0f7819 */ /* 0x000fc4000001140f */
[----:B------:R-:W-:Y:S02]  /*b1c0*/  SHF.R.S32.HI R17, RZ, 0x8, R17 ;  /* 0x00000008ff117819 */ /* 0x000fe40000011411 */
[----:B------:R-:W-:Y:S01]  /*b1d0*/  LEA.HI.X.SX32 R3, R0, R3, 0x1, P6 ;  /* 0x0000000300037211 */ /* 0x000fe200030f0eff */
[----:B------:R2:W-:Y:S01]  /*b1e0*/  @P4 STG.E.U8 desc[UR26][R10.64], R15 ;  /* 0x0000000f0a004986 */ /* 0x0005e2000c10111a */
[----:B------:R-:W-:-:S03]  /*b1f0*/  SHF.R.S32.HI R19, RZ, 0x8, R19 ;  /* 0x00000008ff137819 */ /* 0x000fc60000011413 */
[----:B------:R2:W-:Y:S04]  /*b200*/  @P3 STG.E.U8 desc[UR26][R12.64], R65 ;  /* 0x000000410c003986 */ /* 0x0005e8000c10111a */
[----:B------:R2:W-:Y:S04]  /*b210*/  @P2 STG.E.U8 desc[UR26][R6.64], R17 ;  /* 0x0000001106002986 */ /* 0x0005e8000c10111a */
[----:B------:R2:W-:Y:S04]  /*b220*/  @P1 STG.E.U8 desc[UR26][R8.64], R67 ;  /* 0x0000004308001986 */ /* 0x0005e8000c10111a */
[----:B------:R2:W-:Y:S01]  /*b230*/  @P0 STG.E.U8 desc[UR26][R2.64], R19 ;  /* 0x0000001302000986 */ /* 0x0005e2000c10111a */
[----:B-1----:R-:W-:Y:S06]  /*b240*/  BAR.SYNC.DEFER_BLOCKING 0x0 ;  /* 0x0000000000007b1d */ /* 0x002fec0000010000 */
[----:B------:R-:W-:Y:S05]  /*b250*/  BRA.U UP0, `(.L_x_13) ;  /* 0x0000000100a07547 */ /* 0x000fea000b800000 */
[----:B------:R-:W0:Y:S01]  /*b260*/  S2UR UR5, SR_CgaCtaId ;  /* 0x00000000000579c3 */ /* 0x000e220000008800 */
[----:B------:R-:W-:Y:S01]  /*b270*/  NOP ;  /* 0x0000000000007918 */ /* 0x000fe20000000000 */
[----:B------:R-:W-:Y:S01]  /*b280*/  UMOV UR4, 0x50 ;  /* 0x0000005000047882 */ /* 0x000fe20000000000 */
[----:B------:R-:W-:Y:S02]  /*b290*/  IMAD.U32 R0, RZ, RZ, UR12 ;  /* 0x0000000cff007e24 */ /* 0x000fe4000f8e00ff */
[----:B--2---:R-:W-:Y:S02]  /*b2a0*/  IMAD.MOV.U32 R3, RZ, RZ, 0x3 ;  /* 0x00000003ff037424 */ /* 0x004fe400078e00ff */
[----:B------:R-:W-:Y:S01]  /*b2b0*/  IMAD.MOV.U32 R7, RZ, RZ, 0x1 ;  /* 0x00000001ff077424 */ /* 0x000fe200078e00ff */
[----:B------:R-:W-:-:S04]  /*b2c0*/  LOP3.LUT R0, R0, 0xffff, RZ, 0xc0, !PT ;  /* 0x0000ffff00007812 */ /* 0x000fc800078ec0ff */
[----:B------:R-:W-:-:S05]  /*b2d0*/  SHF.R.U32.HI R0, RZ, 0x5, R0 ;  /* 0x00000005ff007819 */ /* 0x000fca0000011600 */
[----:B------:R-:W-:Y:S01]  /*b2e0*/  VIADD R2, R0, 0x10 ;  /* 0x0000001000027836 */ /* 0x000fe20000000000 */
[----:B------:R-:W-:Y:S01]  /*b2f0*/  SHF.L.U32 R0, R3, R0, RZ ;  /* 0x0000000003007219 */ /* 0x000fe200000006ff */
[----:B0-----:R-:W-:-:S03]  /*b300*/  ULEA UR6, UR5, UR4, 0x18 ;  /* 0x0000000405067291 */ /* 0x001fc6000f8ec0ff */
[----:B------:R-:W-:-:S04]  /*b310*/  SHF.L.U32 R3, R7, R2, RZ ;  /* 0x0000000207037219 */ /* 0x000fc800000006ff */
[----:B------:R-:W-:Y:S02]  /*b320*/  LOP3.LUT R0, R3, R0, RZ, 0xfc, !PT ;  /* 0x0000000003007212 */ /* 0x000fe400078efcff */
[----:B------:R-:W0:Y:S02]  /*b330*/  LDS R5, [UR6] ;  /* 0x00000006ff057984 */ /* 0x000e240008000800 */
[C---:B------:R-:W-:Y:S02]  /*b340*/  LOP3.LUT R2, R0.reuse, 0xffff, RZ, 0xc0, !PT ;  /* 0x0000ffff00027812 */ /* 0x040fe400078ec0ff */
[----:B0-----:R-:W-:-:S04]  /*b350*/  LOP3.LUT R3, R0, 0xffff, R5, 0x80, !PT ;  /* 0x0000ffff00037812 */ /* 0x001fc800078e8005 */
[----:B------:R-:W-:-:S13]  /*b360*/  ISETP.NE.AND P0, PT, R3, R2, PT ;  /* 0x000000020300720c */ /* 0x000fda0003f05270 */
[----:B------:R-:W-:Y:S05]  /*b370*/  @P0 BRA `(.L_x_14) ;  /* 0x0000000000500947 */ /* 0x000fea0003800000 */
[----:B------:R-:W-:Y:S02]  /*b380*/  SHF.R.U32.HI R5, RZ, 0x10, R5 ;  /* 0x00000010ff057819 */ /* 0x000fe40000011605 */
[----:B------:R-:W-:-:S04]  /*b390*/  SHF.R.U32.HI R2, RZ, 0x10, R0 ;  /* 0x00000010ff027819 */ /* 0x000fc80000011600 */
[----:B------:R-:W-:-:S04]  /*b3a0*/  LOP3.LUT R5, R5, R2, RZ, 0xc0, !PT ;  /* 0x0000000205057212 */ /* 0x000fc800078ec0ff */
[----:B------:R-:W-:-:S13]  /*b3b0*/  ISETP.NE.AND P0, PT, R5, R2, PT ;  /* 0x000000020500720c */ /* 0x000fda0003f05270 */
[----:B------:R-:W-:Y:S05]  /*b3c0*/  @P0 BRA `(.L_x_15) ;  /* 0x0000000000300947 */ /* 0x000fea0003800000 */
[----:B------:R-:W-:Y:S01]  /*b3d0*/  R2UR UR4, R0 ;  /* 0x00000000000472ca */ /* 0x000fe200000e0000 */
[----:B------:R-:W-:Y:S01]  /*b3e0*/  VOTEU.ANY UR5, UPT, PT ;  /* 0x0000000000057886 */ /* 0x000fe200038e0100 */
[----:B------:R-:W0:Y:S01]  /*b3f0*/  S2R R0, SR_LANEID ;  /* 0x0000000000007919 */ /* 0x000e220000000000 */
[----:B------:R-:W-:-:S10]  /*b400*/  UFLO.U32 UR5, UR5 ;  /* 0x00000005000572bd */ /* 0x000fd400080e0000 */
[----:B------:R-:W-:-:S06]  /*b410*/  ULOP3.LUT UR4, URZ, UR4, URZ, 0x33, !UPT ;  /* 0x00000004ff047292 */ /* 0x000fcc000f8e33ff */
[----:B------:R-:W-:-:S04]  /*b420*/  IMAD.U32 R2, RZ, RZ, UR4 ;  /* 0x00000004ff027e24 */ /* 0x000fc8000f8e00ff */
[----:B------:R-:W1:Y:S02]  /*b430*/  REDUX UR7, R2 ;  /* 0x00000000020773c4 */ /* 0x000e640000000000 */
[----:B------:R3:W-:Y:S01]  /*b440*/  UTCATOMSWS.AND URZ, UR4 ;  /* 0x0000000400ff79e3 */ /* 0x0007e20008000000 */
[----:B0-----:R-:W-:Y:S01]  /*b450*/  ISETP.EQ.U32.AND P0, PT, R0, UR5, PT ;  /* 0x0000000500007c0c */ /* 0x001fe2000bf02070 */
[----:B-1----:R-:W-:-:S12]  /*b460*/  IMAD.U32 R0, RZ, RZ, UR7 ;  /* 0x00000007ff007e24 */ /* 0x002fd8000f8e00ff */
[----:B------:R3:W-:Y:S01]  /*b470*/  @P0 ATOMS.AND RZ, [UR6], R0 ;  /* 0x00000000ffff098c */ /* 0x0007e2000a800006 */
[----:B------:R-:W-:Y:S05]  /*b480*/  BRA `(.L_x_13) ;  /* 0x0000000000147947 */ /* 0x000fea0003800000 */
.L_x_15:
[----:B------:R-:W-:-:S07]  /*b490*/  MOV R2, 0xb4b0 ;  /* 0x0000b4b000027802 */ /* 0x000fce0000000f00 */
[----:B------:R-:W-:Y:S05]  /*b4a0*/  CALL.REL.NOINC `($__internal_0_$__cuda_sm10x_tcgen05_guardrail_trap_col_being_dealloced_not_returned_by_alloc) ;  /* 0x00000000002c7944 */ /* 0x000fea0003c00000 */
[----:B------:R-:W-:Y:S05]  /*b4b0*/  BRA `(.L_x_13) ;  /* 0x0000000000087947 */ /* 0x000fea0003800000 */
.L_x_14:
[----:B------:R-:W-:-:S07]  /*b4c0*/  MOV R2, 0xb4e0 ;  /* 0x0000b4e000027802 */ /* 0x000fce0000000f00 */
[----:B------:R-:W-:Y:S05]  /*b4d0*/  CALL.REL.NOINC `($__internal_2_$__cuda_sm10x_tcgen05_guardrail_trap_unallocated_columns_being_dealloced) ;  /* 0x0000000000387944 */ /* 0x000fea0003c00000 */
.L_x_13:
[----:B------:R-:W-:Y:S01]  /*b4e0*/  NOP ;  /* 0x0000000000007918 */ /* 0x000fe20000000000 */
[----:B---3--:R-:W-:Y:S05]  /*b4f0*/  EXIT ;  /* 0x000000000000794d */ /* 0x008fea0003800000 */
.L_x_8:
[----:B------:R-:W0:Y:S02]  /*b500*/  SYNCS.PHASECHK.TRANS64.TRYWAIT P5, [UR10], R34 ;  /* 0x00000022ff0075a7 */ /* 0x000e2400080a110a */
[----:B0-----:R-:W-:Y:S05]  /*b510*/  @!P5 BRA `(.L_x_8) ;  /* 0xfffffffc00f8d947 */ /* 0x001fea000383ffff */
[----:B------:R-:W-:Y:S05]  /*b520*/  BRA `(.L_x_16) ;  /* 0xffffffb400007947 */ /* 0x000fea000383ffff */
.L_x_12:
[----:B------:R-:W3:Y:S02]  /*b530*/  SYNCS.PHASECHK.TRANS64.TRYWAIT P0, [UR10], R3 ;  /* 0x00000003ff0075a7 */ /* 0x000ee4000800110a */
[----:B---3--:R-:W-:Y:S05]  /*b540*/  @!P0 BRA `(.L_x_12) ;  /* 0xfffffffc00f88947 */ /* 0x008fea000383ffff */
[----:B------:R-:W-:Y:S05]  /*b550*/  BRA `(.L_x_11) ;  /* 0xffffffdc00347947 */ /* 0x000fea000383ffff */
        .weak           $__internal_0_$__cuda_sm10x_tcgen05_guardrail_trap_col_being_dealloced_not_returned_by_alloc
        .type           $__internal_0_$__cuda_sm10x_tcgen05_guardrail_trap_col_being_dealloced_not_returned_by_alloc,@function
        .size           $__internal_0_$__cuda_sm10x_tcgen05_guardrail_trap_col_being_dealloced_not_returned_by_alloc,($__internal_1_$__cuda_sm10x_tcgen05_guardrail_trap_phase_invalid_during_alloc - $__internal_0_$__cuda_sm10x_tcgen05_guardrail_trap_col_being_dealloced_not_returned_by_alloc)
$__internal_0_$__cuda_sm10x_tcgen05_guardrail_trap_col_being_dealloced_not_returned_by_alloc:
[----:B------:R-:W-:Y:S05]  /*b560*/  BPT.TRAP 0x1 ;  /* 0x000000040000795c */ /* 0x000fea0000300000 */
[----:B------:R-:W-:-:S04]  /*b570*/  IMAD.MOV.U32 R3, RZ, RZ, 0x0 ;  /* 0x00000000ff037424 */ /* 0x000fc800078e00ff */
[----:B------:R-:W-:Y:S05]  /*b580*/  RET.REL.NODEC R2 `(matmul_kernel) ;  /* 0xffffff48029c7950 */ /* 0x000fea0003c3ffff */
        .weak           $__internal_1_$__cuda_sm10x_tcgen05_guardrail_trap_phase_invalid_during_alloc
        .type           $__internal_1_$__cuda_sm10x_tcgen05_guardrail_trap_phase_invalid_during_alloc,@function
        .size           $__internal_1_$__cuda_sm10x_tcgen05_guardrail_trap_phase_invalid_during_alloc,($__internal_2_$__cuda_sm10x_tcgen05_guardrail_trap_unallocated_columns_being_dealloced - $__internal_1_$__cuda_sm10x_tcgen05_guardrail_trap_phase_invalid_during_alloc)
$__internal_1_$__cuda_sm10x_tcgen05_guardrail_trap_phase_invalid_during_alloc:
[----:B------:R-:W-:Y:S05]  /*b590*/  BPT.TRAP 0x1 ;  /* 0x000000040000795c */ /* 0x000fea0000300000 */
[----:B------:R-:W-:-:S04]  /*b5a0*/  IMAD.MOV.U32 R3, RZ, RZ, 0x0 ;  /* 0x00000000ff037424 */ /* 0x000fc800078e00ff */
[----:B------:R-:W-:Y:S05]  /*b5b0*/  RET.REL.NODEC R2 `(matmul_kernel) ;  /* 0xffffff4802907950 */ /* 0x000fea0003c3ffff */
        .weak           $__internal_2_$__cuda_sm10x_tcgen05_guardrail_trap_unallocated_columns_being_dealloced
        .type           $__internal_2_$__cuda_sm10x_tcgen05_guardrail_trap_unallocated_columns_being_dealloced,@function
        .size           $__internal_2_$__cuda_sm10x_tcgen05_guardrail_trap_unallocated_columns_being_dealloced,(.L_x_20 - $__internal_2_$__cuda_sm10x_tcgen05_guardrail_trap_unallocated_columns_being_dealloced)
$__internal_2_$__cuda_sm10x_tcgen05_guardrail_trap_unallocated_columns_being_dealloced:
[----:B------:R-:W-:Y:S05]  /*b5c0*/  BPT.TRAP 0x1 ;  /* 0x000000040000795c */ /* 0x000fea0000300000 */
[----:B------:R-:W-:-:S04]  /*b5d0*/  IMAD.MOV.U32 R3, RZ, RZ, 0x0 ;  /* 0x00000000ff037424 */ /* 0x000fc800078e00ff */
[----:B------:R-:W-:Y:S05]  /*b5e0*/  RET.REL.NODEC R2 `(matmul_kernel) ;  /* 0xffffff4802847950 */ /* 0x000fea0003c3ffff */
.L_x_17:
[----:B------:R-:W-:-:S00]  /*b5f0*/  BRA `(.L_x_17) ;  /* 0xfffffffc00fc7947 */ /* 0x000fc0000383ffff */
[----:B------:R-:W-:-:S00]  /*b600*/  NOP ;  /* 0x0000000000007918 */ /* 0x000fc00000000000 */
[----:B------:R-:W-:-:S00]  /*b610*/  NOP ;  /* 0x0000000000007918 */ /* 0x000fc00000000000 */
[----:B------:R-:W-:-:S00]  /*b620*/  NOP ;  /* 0x0000000000007918 */ /* 0x000fc00000000000 */
[----:B------:R-:W-:-:S00]  /*b630*/  NOP ;  /* 0x0000000000007918 */ /* 0x000fc00000000000 */
[----:B------:R-:W-:-:S00]  /*b640*/  NOP ;  /* 0x0000000000007918 */ /* 0x000fc00000000000 */
[----:B------:R-:W-:-:S00]  /*b650*/  NOP ;  /* 0x0000000000007918 */ /* 0x000fc00000000000 */
[----:B------:R-:W-:-:S00]  /*b660*/  NOP ;  /* 0x0000000000007918 */ /* 0x000fc00000000000 */
[----:B------:R-:W-:-:S00]  /*b670*/  NOP ;  /* 0x0000000000007918 */ /* 0x000fc00000000000 */
.L_x_20:


//--------------------- .nv.shared.matmul_kernel  --------------------------
	.section	.nv.shared.matmul_kernel,"aw",@nobits
	.sectionflags	@""
	.align	16
	.zero		1024


//--------------------- .nv.shared.reserved.0     --------------------------
	.section	.nv.shared.reserved.0,"aw",@nobits
	.align	8
	.weak		__nv_reservedSMEM_offset_0_alias
	.size		__nv_reservedSMEM_offset_0_alias, 0, 64
	.other		__nv_reservedSMEM_offset_0_alias,@"STO_CUDA_RESERVED_SHARED STV_DEFAULT"
__nv_reservedSMEM_offset_0_alias:
	.zero		0
.nv.shared.reserved.0:
	.zero		64
	.weak		__nv_reservedSMEM_allocation_phase
	.type		__nv_reservedSMEM_allocation_phase,@object
	.size		__nv_reservedSMEM_allocation_phase,(.L_0 - __nv_reservedSMEM_allocation_phase)
__nv_reservedSMEM_allocation_phase:
	.zero		1
.L_0:
	.zero		7
	.weak		__nv_reservedSMEM_devtool_atexit_pc
	.type		__nv_reservedSMEM_devtool_atexit_pc,@object
	.size		__nv_reservedSMEM_devtool_atexit_pc,(__nv_reservedSMEM_allocation_mask - __nv_reservedSMEM_devtool_atexit_pc)
__nv_reservedSMEM_devtool_atexit_pc:
	.zero		8
	.weak		__nv_reservedSMEM_allocation_mask
	.type		__nv_reservedSMEM_allocation_mask,@object
	.size		__nv_reservedSMEM_allocation_mask,(.L_2 - __nv_reservedSMEM_allocation_mask)
__nv_reservedSMEM_allocation_mask:
	.zero		4
.L_2:


//--------------------- .nv.constant0.matmul_kernel --------------------------
	.section	.nv.constant0.matmul_kernel,"a",@progbits
	.sectionflags	@""
	.align	4
.nv.constant0.matmul_kernel:
	.zero		976


//--------------------- SYMBOLS --------------------------

	.type		.nv.reservedSmem.offset0,@object
	.size		.nv.reservedSmem.offset0,0x4
	.type		.nv.reservedSmem.cap,@object
	.size		.nv.reservedSmem.cap,0x4
